// auto-generated by cutlass_sweep.gemm — config: {"arch": "sm_90", "cluster_m": 2, "cluster_n": 1, "dtype": "bf16", "stages": 4, "tile_k": 32, "tile_m": 256, "tile_n": 64}
#include "cutlass/cutlass.h"
#include "cutlass/gemm/collective/collective_builder.hpp"
#include "cutlass/gemm/device/gemm_universal_adapter.h"
#include "cutlass/gemm/kernel/gemm_universal.hpp"
#include "cutlass/epilogue/collective/collective_builder.hpp"

using ElemA = cutlass::bfloat16_t;
using ElemB = cutlass::bfloat16_t;
using ElemCD = cutlass::bfloat16_t;
using Acc  = float;
using TileShape    = cute::Shape<cute::_256, cute::_64, cute::_32>;
using ClusterShape = cute::Shape<cute::_2, cute::_1, cute::_1>;

using CollectiveEpilogue = typename cutlass::epilogue::collective::CollectiveBuilder<
    cutlass::arch::Sm90, cutlass::arch::OpClassTensorOp,
    TileShape, ClusterShape,
    cutlass::epilogue::collective::EpilogueTileAuto,
    Acc, Acc,
    ElemCD, cutlass::layout::RowMajor, 128 / cutlass::sizeof_bits<ElemCD>::value,
    ElemCD, cutlass::layout::RowMajor, 128 / cutlass::sizeof_bits<ElemCD>::value,
    cutlass::epilogue::collective::EpilogueScheduleAuto
  >::CollectiveOp;

using CollectiveMainloop = typename cutlass::gemm::collective::CollectiveBuilder<
    cutlass::arch::Sm90, cutlass::arch::OpClassTensorOp,
    ElemA, cutlass::layout::RowMajor, 128 / cutlass::sizeof_bits<ElemA>::value,
    ElemB, cutlass::layout::ColumnMajor, 128 / cutlass::sizeof_bits<ElemB>::value,
    Acc,
    TileShape, ClusterShape,
    cutlass::gemm::collective::StageCount<4>,
    cutlass::gemm::collective::KernelScheduleAuto
  >::CollectiveOp;

using GemmKernel = cutlass::gemm::kernel::GemmUniversal<
    cute::Shape<int,int,int,int>,
    CollectiveMainloop,
    CollectiveEpilogue
>;
using Gemm = cutlass::gemm::device::GemmUniversalAdapter<GemmKernel>;

// Force the device kernel symbol into the cubin without needing a host main.
auto* _anchor = &cutlass::device_kernel<GemmKernel>;


// ===== COMPILED SASS (sm_90a) =====

	.target	sm_90a

	.elftype	@"ET_EXEC"


//--------------------- .note.nv.tkinfo           --------------------------
	.section	.note.nv.tkinfo,"",@"SHT_NOTE"
	.sectionflags	@"SHF_NOTE_NV_TKINFO"
	.tkinfo
        /*0018*/ 	.word	0x00000002
        /*0030*/ 	.string	""
        /*0030*/ 	.string	"ptxas"
        /*0030*/ 	.string	"Cuda compilation tools, release 13.0, V13.0.88"
        /*0030*/ 	.string	"Build cuda_13.0.r13.0/compiler.36424714_0"
        /*0030*/ 	.string	"-arch sm_90a -m 64 "



//--------------------- .note.nv.cuinfo           --------------------------
	.section	.note.nv.cuinfo,"",@"SHT_NOTE"
	.sectionflags	@"SHF_NOTE_NV_CUINFO"
        /*0018*/ 	.short	0x0002
        /*001a*/ 	.short	0x005a
        /*001c*/ 	.short	0x0082
	.zero		2


//--------------------- .nv.info                  --------------------------
	.section	.nv.info,"",@"SHT_CUDA_INFO"
	.align	4


	//----- nvinfo : EIATTR_REGCOUNT
	.align		4
        /*0000*/ 	.byte	0x04, 0x2f
        /*0002*/ 	.short	(.L_15 - .L_14)
	.align		4
.L_14:
        /*0004*/ 	.word	index@(_ZN7cutlass13device_kernelINS_4gemm6kernel13GemmUniversalIN4cute5tupleIJiiiiEEENS1_10collective13CollectiveMmaINS1_34MainloopSm90TmaGmmaWarpSpecializedILi4ENS5_IJNS4_1CILi2EEENSA_ILi1EEESC_EEENS1_35KernelTmaWarpSpecializedCooperativeEEENS5_IJNSA_ILi256EEENSA_ILi64EEENSA_ILi32EEEEEENS_10bfloat16_tENS5_IJlSC_lEEESK_SL_NS4_8TiledMMAINS4_8MMA_AtomIJNS4_4SM904GMMA27MMA_64x64x16_F32BF16BF16_SSILNSP_5MajorE0ELSR_0ELNSP_7ScaleInE1ELSS_1EEEEEENS4_6LayoutISD_NS5_IJSC_NSA_ILi0EEESW_EEEEENS5_IJNS4_10UnderscoreESZ_SZ_EEEEENS4_13SM90_TMA_LOADENS4_14ComposedLayoutINS4_7SwizzleILi2ELi4ELi3EEENS4_18smem_ptr_flag_bitsILi16EEENSV_INS5_IJNSA_ILi8EEESI_EEENS5_IJSI_SC_EEEEEEEvNS4_8identityENS4_23SM90_TMA_LOAD_MULTICASTES1C_vS1D_EENS_8epilogue10collective6detail29Sm90TmaWarpSpecializedAdapterINS1H_15DefaultEpilogueISK_SL_SL_NS1G_6thread17LinearCombinationISK_Li1EffLNS1L_9ScaleType4KindE0ELNS_15FloatRoundStyleE2ESK_EENS1_15EpilogueDefaultEEEEEvvEEEEvNT_6ParamsE)
        /*0008*/ 	.word	0x000000a8


	//----- nvinfo : EIATTR_FRAME_SIZE
	.align		4
.L_15:
        /*000c*/ 	.byte	0x04, 0x11
        /*000e*/ 	.short	(.L_17 - .L_16)
	.align		4
.L_16:
        /*0010*/ 	.word	index@(_ZN7cutlass13device_kernelINS_4gemm6kernel13GemmUniversalIN4cute5tupleIJiiiiEEENS1_10collective13CollectiveMmaINS1_34MainloopSm90TmaGmmaWarpSpecializedILi4ENS5_IJNS4_1CILi2EEENSA_ILi1EEESC_EEENS1_35KernelTmaWarpSpecializedCooperativeEEENS5_IJNSA_ILi256EEENSA_ILi64EEENSA_ILi32EEEEEENS_10bfloat16_tENS5_IJlSC_lEEESK_SL_NS4_8TiledMMAINS4_8MMA_AtomIJNS4_4SM904GMMA27MMA_64x64x16_F32BF16BF16_SSILNSP_5MajorE0ELSR_0ELNSP_7ScaleInE1ELSS_1EEEEEENS4_6LayoutISD_NS5_IJSC_NSA_ILi0EEESW_EEEEENS5_IJNS4_10UnderscoreESZ_SZ_EEEEENS4_13SM90_TMA_LOADENS4_14ComposedLayoutINS4_7SwizzleILi2ELi4ELi3EEENS4_18smem_ptr_flag_bitsILi16EEENSV_INS5_IJNSA_ILi8EEESI_EEENS5_IJSI_SC_EEEEEEEvNS4_8identityENS4_23SM90_TMA_LOAD_MULTICASTES1C_vS1D_EENS_8epilogue10collective6detail29Sm90TmaWarpSpecializedAdapterINS1H_15DefaultEpilogueISK_SL_SL_NS1G_6thread17LinearCombinationISK_Li1EffLNS1L_9ScaleType4KindE0ELNS_15FloatRoundStyleE2ESK_EENS1_15EpilogueDefaultEEEEEvvEEEEvNT_6ParamsE)
        /*0014*/ 	.word	0x00000000


	//----- nvinfo : EIATTR_MIN_STACK_SIZE
	.align		4
.L_17:
        /*0018*/ 	.byte	0x04, 0x12
        /*001a*/ 	.short	(.L_19 - .L_18)
	.align		4
.L_18:
        /*001c*/ 	.word	index@(_ZN7cutlass13device_kernelINS_4gemm6kernel13GemmUniversalIN4cute5tupleIJiiiiEEENS1_10collective13CollectiveMmaINS1_34MainloopSm90TmaGmmaWarpSpecializedILi4ENS5_IJNS4_1CILi2EEENSA_ILi1EEESC_EEENS1_35KernelTmaWarpSpecializedCooperativeEEENS5_IJNSA_ILi256EEENSA_ILi64EEENSA_ILi32EEEEEENS_10bfloat16_tENS5_IJlSC_lEEESK_SL_NS4_8TiledMMAINS4_8MMA_AtomIJNS4_4SM904GMMA27MMA_64x64x16_F32BF16BF16_SSILNSP_5MajorE0ELSR_0ELNSP_7ScaleInE1ELSS_1EEEEEENS4_6LayoutISD_NS5_IJSC_NSA_ILi0EEESW_EEEEENS5_IJNS4_10UnderscoreESZ_SZ_EEEEENS4_13SM90_TMA_LOADENS4_14ComposedLayoutINS4_7SwizzleILi2ELi4ELi3EEENS4_18smem_ptr_flag_bitsILi16EEENSV_INS5_IJNSA_ILi8EEESI_EEENS5_IJSI_SC_EEEEEEEvNS4_8identityENS4_23SM90_TMA_LOAD_MULTICASTES1C_vS1D_EENS_8epilogue10collective6detail29Sm90TmaWarpSpecializedAdapterINS1H_15DefaultEpilogueISK_SL_SL_NS1G_6thread17LinearCombinationISK_Li1EffLNS1L_9ScaleType4KindE0ELNS_15FloatRoundStyleE2ESK_EENS1_15EpilogueDefaultEEEEEvvEEEEvNT_6ParamsE)
        /*0020*/ 	.word	0x00000000
.L_19:


//--------------------- .nv.compat                --------------------------
	.section	.nv.compat,"",@"SHT_CUDA_COMPAT_INFO"
	.align	4
        /*0000*/ 	.byte	0x02, 0x09, 0x01, 0x00, 0x02, 0x02, 0x04, 0x00, 0x02, 0x05, 0x05, 0x00, 0x03, 0x07, 0x01, 0x01
        /*0010*/ 	.byte	0x02, 0x03, 0x01, 0x00, 0x02, 0x06, 0x01, 0x00, 0x04, 0x0b, 0x08, 0x00, 0x00, 0x00, 0x00, 0x00
        /*0020*/ 	.byte	0x00, 0x00, 0x00, 0x00


//--------------------- .nv.info._ZN7cutlass13device_kernelINS_4gemm6kernel13GemmUniversalIN4cute5tupleIJiiiiEEENS1_10collective13CollectiveMmaINS1_34MainloopSm90TmaGmmaWarpSpecializedILi4ENS5_IJNS4_1CILi2EEENSA_ILi1EEESC_EEENS1_35KernelTmaWarpSpecializedCooperativeEEENS5_IJNSA_ILi256EEENSA_ILi64EEENSA_ILi32EEEEEENS_10bfloat16_tENS5_IJlSC_lEEESK_SL_NS4_8TiledMMAINS4_8MMA_AtomIJNS4_4SM904GMMA27MMA_64x64x16_F32BF16BF16_SSILNSP_5MajorE0ELSR_0ELNSP_7ScaleInE1ELSS_1EEEEEENS4_6LayoutISD_NS5_IJSC_NSA_ILi0EEESW_EEEEENS5_IJNS4_10UnderscoreESZ_SZ_EEEEENS4_13SM90_TMA_LOADENS4_14ComposedLayoutINS4_7SwizzleILi2ELi4ELi3EEENS4_18smem_ptr_flag_bitsILi16EEENSV_INS5_IJNSA_ILi8EEESI_EEENS5_IJSI_SC_EEEEEEEvNS4_8identityENS4_23SM90_TMA_LOAD_MULTICASTES1C_vS1D_EENS_8epilogue10collective6detail29Sm90TmaWarpSpecializedAdapterINS1H_15DefaultEpilogueISK_SL_SL_NS1G_6thread17LinearCombinationISK_Li1EffLNS1L_9ScaleType4KindE0ELNS_15FloatRoundStyleE2ESK_EENS1_15EpilogueDefaultEEEEEvvEEEEvNT_6ParamsE --------------------------
	.section	.nv.info._ZN7cutlass13device_kernelINS_4gemm6kernel13GemmUniversalIN4cute5tupleIJiiiiEEENS1_10collective13CollectiveMmaINS1_34MainloopSm90TmaGmmaWarpSpecializedILi4ENS5_IJNS4_1CILi2EEENSA_ILi1EEESC_EEENS1_35KernelTmaWarpSpecializedCooperativeEEENS5_IJNSA_ILi256EEENSA_ILi64EEENSA_ILi32EEEEEENS_10bfloat16_tENS5_IJlSC_lEEESK_SL_NS4_8TiledMMAINS4_8MMA_AtomIJNS4_4SM904GMMA27MMA_64x64x16_F32BF16BF16_SSILNSP_5MajorE0ELSR_0ELNSP_7ScaleInE1ELSS_1EEEEEENS4_6LayoutISD_NS5_IJSC_NSA_ILi0EEESW_EEEEENS5_IJNS4_10UnderscoreESZ_SZ_EEEEENS4_13SM90_TMA_LOADENS4_14ComposedLayoutINS4_7SwizzleILi2ELi4ELi3EEENS4_18smem_ptr_flag_bitsILi16EEENSV_INS5_IJNSA_ILi8EEESI_EEENS5_IJSI_SC_EEEEEEEvNS4_8identityENS4_23SM90_TMA_LOAD_MULTICASTES1C_vS1D_EENS_8epilogue10collective6detail29Sm90TmaWarpSpecializedAdapterINS1H_15DefaultEpilogueISK_SL_SL_NS1G_6thread17LinearCombinationISK_Li1EffLNS1L_9ScaleType4KindE0ELNS_15FloatRoundStyleE2ESK_EENS1_15EpilogueDefaultEEEEEvvEEEEvNT_6ParamsE,"",@"SHT_CUDA_INFO"
	.sectionflags	@""
	.align	4


	//----- nvinfo : EIATTR_CUDA_API_VERSION
	.align		4
        /*0000*/ 	.byte	0x04, 0x37
        /*0002*/ 	.short	(.L_21 - .L_20)
.L_20:
        /*0004*/ 	.word	0x00000082


	//----- nvinfo : EIATTR_KPARAM_INFO
	.align		4
.L_21:
        /*0008*/ 	.byte	0x04, 0x17
        /*000a*/ 	.short	(.L_23 - .L_22)
.L_22:
        /*000c*/ 	.word	0x00000000
        /*0010*/ 	.short	0x0000
        /*0012*/ 	.short	0x0070
        /*0014*/ 	.byte	0x00, 0xf0, 0x01, 0x10


	//----- nvinfo : EIATTR_SPARSE_MMA_MASK
	.align		4
.L_23:
        /*0018*/ 	.byte	0x03, 0x50
        /*001a*/ 	.short	0x0000


	//----- nvinfo : EIATTR_MAXREG_COUNT
	.align		4
        /*001c*/ 	.byte	0x03, 0x1b
        /*001e*/ 	.short	0x00a8


	//----- nvinfo : EIATTR_NUM_BARRIERS
	.align		4
        /*0020*/ 	.byte	0x02, 0x4c
        /*0022*/ 	.byte	0x01
	.zero		1


	//----- nvinfo : EIATTR_EXTERNS
	.align		4
        /*0024*/ 	.byte	0x04, 0x0f
        /*0026*/ 	.short	(.L_25 - .L_24)


	//   ....[0]....
	.align		4
.L_24:
        /*0028*/ 	.word	index@(__assertfail)


	//----- nvinfo : EIATTR_MERCURY_ISA_VERSION
	.align		4
.L_25:
        /*002c*/ 	.byte	0x03, 0x5f
        /*002e*/ 	.short	0x0101


	//----- nvinfo : EIATTR_INT_WARP_WIDE_INSTR_OFFSETS
	.align		4
        /*0030*/ 	.byte	0x04, 0x31
        /*0032*/ 	.short	(.L_27 - .L_26)


	//   ....[0]....
.L_26:
        /*0034*/ 	.word	0x00000490


	//   ....[1]....
        /*0038*/ 	.word	0x00000590


	//   ....[2]....
        /*003c*/ 	.word	0x000006a0


	//   ....[3]....
        /*0040*/ 	.word	0x00001ee0


	//----- nvinfo : EIATTR_COOP_GROUP_MASK_REGIDS
	.align		4
.L_27:
        /*0044*/ 	.byte	0x04, 0x29
        /*0046*/ 	.short	(.L_29 - .L_28)


	//   ....[0]....
.L_28:
        /*0048*/ 	.word	0xffffffff


	//   ....[1]....
        /*004c*/ 	.word	0xffffffff


	//   ....[2]....
        /*0050*/ 	.word	0xffffffff


	//   ....[3]....
        /*0054*/ 	.word	0xffffffff


	//   ....[4]....
        /*0058*/ 	.word	0xffffffff


	//   ....[5]....
        /*005c*/ 	.word	0xffffffff


	//----- nvinfo : EIATTR_COOP_GROUP_INSTR_OFFSETS
	.align		4
.L_29:
        /*0060*/ 	.byte	0x04, 0x28
        /*0062*/ 	.short	(.L_31 - .L_30)


	//   ....[0]....
.L_30:
        /*0064*/ 	.word	0x00000060


	//   ....[1]....
        /*0068*/ 	.word	0x00000070


	//   ....[2]....
        /*006c*/ 	.word	0x00000130


	//   ....[3]....
        /*0070*/ 	.word	0x000002d0


	//   ....[4]....
        /*0074*/ 	.word	0x00000800


	//   ....[5]....
        /*0078*/ 	.word	0x000014a0


	//----- nvinfo : EIATTR_REG_RECONFIG
	.align		4
.L_31:
        /*007c*/ 	.byte	0x01, 0x54
	.zero		2


	//----- nvinfo : EIATTR_SYSCALL_OFFSETS
	.align		4
        /*0080*/ 	.byte	0x04, 0x46
        /*0082*/ 	.short	(.L_33 - .L_32)


	//   ....[0]....
.L_32:
        /*0084*/ 	.word	0x00001690


	//----- nvinfo : EIATTR_MBARRIER_INSTR_OFFSETS
	.align		4
.L_33:
        /*0088*/ 	.byte	0x04, 0x39
        /*008a*/ 	.short	(.L_35 - .L_34)


	//   ....[0]....
.L_34:
        /*008c*/ 	.word	0x00000230
        /*0090*/ 	.word	0x000000ff
        /*0094*/ 	.word	0x00000000
        /*0098*/ 	.short	0x0100
        /*009a*/ 	.byte	0x08
	.zero		1


	//   ....[1]....
        /*009c*/ 	.word	0x00000240
        /*00a0*/ 	.word	0x000000ff
        /*00a4*/ 	.word	0x00000020
        /*00a8*/ 	.short	0x0100
        /*00aa*/ 	.byte	0x08
	.zero		1


	//   ....[2]....
        /*00ac*/ 	.word	0x00000250
        /*00b0*/ 	.word	0x000000ff
        /*00b4*/ 	.word	0x00000008
        /*00b8*/ 	.short	0x0100
        /*00ba*/ 	.byte	0x08
	.zero		1


	//   ....[3]....
        /*00bc*/ 	.word	0x00000260
        /*00c0*/ 	.word	0x000000ff
        /*00c4*/ 	.word	0x00000028
        /*00c8*/ 	.short	0x0100
        /*00ca*/ 	.byte	0x08
	.zero		1


	//   ....[4]....
        /*00cc*/ 	.word	0x00000270
        /*00d0*/ 	.word	0x000000ff
        /*00d4*/ 	.word	0x00000010
        /*00d8*/ 	.short	0x0100
        /*00da*/ 	.byte	0x08
	.zero		1


	//   ....[5]....
        /*00dc*/ 	.word	0x00000280
        /*00e0*/ 	.word	0x000000ff
        /*00e4*/ 	.word	0x00000030
        /*00e8*/ 	.short	0x0100
        /*00ea*/ 	.byte	0x08
	.zero		1


	//   ....[6]....
        /*00ec*/ 	.word	0x00000290
        /*00f0*/ 	.word	0x000000ff
        /*00f4*/ 	.word	0x00000018
        /*00f8*/ 	.short	0x0100
        /*00fa*/ 	.byte	0x08
	.zero		1


	//   ....[7]....
        /*00fc*/ 	.word	0x000002a0
        /*0100*/ 	.word	0x000000ff
        /*0104*/ 	.word	0x00000038
        /*0108*/ 	.short	0x0100
        /*010a*/ 	.byte	0x08
	.zero		1


	//   ....[8]....
        /*010c*/ 	.word	0x00000720
        /*0110*/ 	.word	0x000000ff
        /*0114*/ 	.word	0x00000050
        /*0118*/ 	.short	0x0100
        /*011a*/ 	.byte	0x06
	.zero		1


	//   ....[9]....
        /*011c*/ 	.word	0x000007b0
        /*0120*/ 	.word	0x000000ff
        /*0124*/ 	.word	0x00000058
        /*0128*/ 	.short	0x0100
        /*012a*/ 	.byte	0x06
	.zero		1


	//   ....[10]....
        /*012c*/ 	.word	0x00001750
        /*0130*/ 	.word	0x00000003
        /*0134*/ 	.word	0x00000000
        /*0138*/ 	.short	0x010a
        /*013a*/ 	.byte	0x3f
	.zero		1


	//   ....[11]....
        /*013c*/ 	.word	0x000017b0
        /*0140*/ 	.word	0x00000003
        /*0144*/ 	.word	0x00000000
        /*0148*/ 	.short	0x010a
        /*014a*/ 	.byte	0x3f
	.zero		1


	//   ....[12]....
        /*014c*/ 	.word	0x00001b10
        /*0150*/ 	.word	0x00000005
        /*0154*/ 	.word	0x00000000
        /*0158*/ 	.short	0x010a
        /*015a*/ 	.byte	0x3f
	.zero		1


	//   ....[13]....
        /*015c*/ 	.word	0x00001b50
        /*0160*/ 	.word	0x00000005
        /*0164*/ 	.word	0x00000000
        /*0168*/ 	.short	0x010a
        /*016a*/ 	.byte	0x3f
	.zero		1


	//   ....[14]....
        /*016c*/ 	.word	0x00001d90
        /*0170*/ 	.word	0x00000005
        /*0174*/ 	.word	0x00000000
        /*0178*/ 	.short	0x0101
        /*017a*/ 	.byte	0x3f
	.zero		1


	//   ....[15]....
        /*017c*/ 	.word	0x00001f50
        /*0180*/ 	.word	0x00000003
        /*0184*/ 	.word	0x00000000
        /*0188*/ 	.short	0x0101
        /*018a*/ 	.byte	0x3f
	.zero		1


	//   ....[16]....
        /*018c*/ 	.word	0x00007c50
        /*0190*/ 	.word	0x00000017
        /*0194*/ 	.word	0x00000020
        /*0198*/ 	.short	0x010a
        /*019a*/ 	.byte	0x3f
	.zero		1


	//   ....[17]....
        /*019c*/ 	.word	0x00008010
        /*01a0*/ 	.word	0x00000005
        /*01a4*/ 	.word	0x00000058
        /*01a8*/ 	.short	0x0101
        /*01aa*/ 	.byte	0x3f
	.zero		1


	//   ....[18]....
        /*01ac*/ 	.word	0x00008730
        /*01b0*/ 	.word	0x00000007
        /*01b4*/ 	.word	0x00000000
        /*01b8*/ 	.short	0x010a
        /*01ba*/ 	.byte	0x3f
	.zero		1


	//   ....[19]....
        /*01bc*/ 	.word	0x000087b0
        /*01c0*/ 	.word	0x00000006
        /*01c4*/ 	.word	0x00000000
        /*01c8*/ 	.short	0x010a
        /*01ca*/ 	.byte	0x3f
	.zero		1


	//   ....[20]....
        /*01cc*/ 	.word	0x00008840
        /*01d0*/ 	.word	0x00000007
        /*01d4*/ 	.word	0x00000000
        /*01d8*/ 	.short	0x010a
        /*01da*/ 	.byte	0x3f
	.zero		1


	//   ....[21]....
        /*01dc*/ 	.word	0x000088d0
        /*01e0*/ 	.word	0x00000005
        /*01e4*/ 	.word	0x00000000
        /*01e8*/ 	.short	0x010a
        /*01ea*/ 	.byte	0x3f
	.zero		1


	//   ....[22]....
        /*01ec*/ 	.word	0x00008930
        /*01f0*/ 	.word	0x00000003
        /*01f4*/ 	.word	0x00000000
        /*01f8*/ 	.short	0x010a
        /*01fa*/ 	.byte	0x3f
	.zero		1


	//   ....[23]....
        /*01fc*/ 	.word	0x00008980
        /*0200*/ 	.word	0x00000005
        /*0204*/ 	.word	0x00000000
        /*0208*/ 	.short	0x010a
        /*020a*/ 	.byte	0x3f
	.zero		1


	//   ....[24]....
        /*020c*/ 	.word	0x00008a50
        /*0210*/ 	.word	0x00000017
        /*0214*/ 	.word	0x00000020
        /*0218*/ 	.short	0x010a
        /*021a*/ 	.byte	0x3f
	.zero		1


	//   ....[25]....
        /*021c*/ 	.word	0x00008b20
        /*0220*/ 	.word	0x00000007
        /*0224*/ 	.word	0x00000000
        /*0228*/ 	.short	0x010a
        /*022a*/ 	.byte	0x3f
	.zero		1


	//   ....[26]....
        /*022c*/ 	.word	0x00008b70
        /*0230*/ 	.word	0x00000006
        /*0234*/ 	.word	0x00000000
        /*0238*/ 	.short	0x010a
        /*023a*/ 	.byte	0x3f
	.zero		1


	//   ....[27]....
        /*023c*/ 	.word	0x00008bc0
        /*0240*/ 	.word	0x00000007
        /*0244*/ 	.word	0x00000000
        /*0248*/ 	.short	0x010a
        /*024a*/ 	.byte	0x3f
	.zero		1


	//----- nvinfo : EIATTR_NUM_MBARRIERS
	.align		4
.L_35:
        /*024c*/ 	.byte	0x03, 0x38
        /*024e*/ 	.short	0x000a


	//----- nvinfo : EIATTR_EXIT_INSTR_OFFSETS
	.align		4
        /*0250*/ 	.byte	0x04, 0x1c
        /*0252*/ 	.short	(.L_37 - .L_36)


	//   ....[0]....
.L_36:
        /*0254*/ 	.word	0x000009e0


	//   ....[1]....
        /*0258*/ 	.word	0x00001200


	//   ....[2]....
        /*025c*/ 	.word	0x000073d0


	//   ....[3]....
        /*0260*/ 	.word	0x00007930


	//   ....[4]....
        /*0264*/ 	.word	0x00008920


	//----- nvinfo : EIATTR_MAX_THREADS
	.align		4
.L_37:
        /*0268*/ 	.byte	0x04, 0x05
        /*026a*/ 	.short	(.L_39 - .L_38)
.L_38:
        /*026c*/ 	.word	0x00000180
        /*0270*/ 	.word	0x00000001
        /*0274*/ 	.word	0x00000001


	//----- nvinfo : EIATTR_CRS_STACK_SIZE
	.align		4
.L_39:
        /*0278*/ 	.byte	0x04, 0x1e
        /*027a*/ 	.short	(.L_41 - .L_40)
.L_40:
        /*027c*/ 	.word	0x00000000


	//----- nvinfo : EIATTR_CBANK_PARAM_SIZE
	.align		4
.L_41:
        /*0280*/ 	.byte	0x03, 0x19
        /*0282*/ 	.short	0x0470


	//----- nvinfo : EIATTR_PARAM_CBANK
	.align		4
        /*0284*/ 	.byte	0x04, 0x0a
        /*0286*/ 	.short	(.L_43 - .L_42)
	.align		4
.L_42:
        /*0288*/ 	.word	index@(.nv.constant0._ZN7cutlass13device_kernelINS_4gemm6kernel13GemmUniversalIN4cute5tupleIJiiiiEEENS1_10collective13CollectiveMmaINS1_34MainloopSm90TmaGmmaWarpSpecializedILi4ENS5_IJNS4_1CILi2EEENSA_ILi1EEESC_EEENS1_35KernelTmaWarpSpecializedCooperativeEEENS5_IJNSA_ILi256EEENSA_ILi64EEENSA_ILi32EEEEEENS_10bfloat16_tENS5_IJlSC_lEEESK_SL_NS4_8TiledMMAINS4_8MMA_AtomIJNS4_4SM904GMMA27MMA_64x64x16_F32BF16BF16_SSILNSP_5MajorE0ELSR_0ELNSP_7ScaleInE1ELSS_1EEEEEENS4_6LayoutISD_NS5_IJSC_NSA_ILi0EEESW_EEEEENS5_IJNS4_10UnderscoreESZ_SZ_EEEEENS4_13SM90_TMA_LOADENS4_14ComposedLayoutINS4_7SwizzleILi2ELi4ELi3EEENS4_18smem_ptr_flag_bitsILi16EEENSV_INS5_IJNSA_ILi8EEESI_EEENS5_IJSI_SC_EEEEEEEvNS4_8identityENS4_23SM90_TMA_LOAD_MULTICASTES1C_vS1D_EENS_8epilogue10collective6detail29Sm90TmaWarpSpecializedAdapterINS1H_15DefaultEpilogueISK_SL_SL_NS1G_6thread17LinearCombinationISK_Li1EffLNS1L_9ScaleType4KindE0ELNS_15FloatRoundStyleE2ESK_EENS1_15EpilogueDefaultEEEEEvvEEEEvNT_6ParamsE)
        /*028c*/ 	.short	0x0210
        /*028e*/ 	.short	0x0470


	//----- nvinfo : EIATTR_SW_WAR
	.align		4
.L_43:
        /*0290*/ 	.byte	0x04, 0x36
        /*0292*/ 	.short	(.L_45 - .L_44)
.L_44:
        /*0294*/ 	.word	0x00000008
.L_45:


//--------------------- .nv.callgraph             --------------------------
	.section	.nv.callgraph,"",@"SHT_CUDA_CALLGRAPH"
	.align	4
	.sectionentsize	8
	.align		4
        /*0000*/ 	.word	0x00000000
	.align		4
        /*0004*/ 	.word	0xffffffff
	.align		4
        /*0008*/ 	.word	index@(_ZN7cutlass13device_kernelINS_4gemm6kernel13GemmUniversalIN4cute5tupleIJiiiiEEENS1_10collective13CollectiveMmaINS1_34MainloopSm90TmaGmmaWarpSpecializedILi4ENS5_IJNS4_1CILi2EEENSA_ILi1EEESC_EEENS1_35KernelTmaWarpSpecializedCooperativeEEENS5_IJNSA_ILi256EEENSA_ILi64EEENSA_ILi32EEEEEENS_10bfloat16_tENS5_IJlSC_lEEESK_SL_NS4_8TiledMMAINS4_8MMA_AtomIJNS4_4SM904GMMA27MMA_64x64x16_F32BF16BF16_SSILNSP_5MajorE0ELSR_0ELNSP_7ScaleInE1ELSS_1EEEEEENS4_6LayoutISD_NS5_IJSC_NSA_ILi0EEESW_EEEEENS5_IJNS4_10UnderscoreESZ_SZ_EEEEENS4_13SM90_TMA_LOADENS4_14ComposedLayoutINS4_7SwizzleILi2ELi4ELi3EEENS4_18smem_ptr_flag_bitsILi16EEENSV_INS5_IJNSA_ILi8EEESI_EEENS5_IJSI_SC_EEEEEEEvNS4_8identityENS4_23SM90_TMA_LOAD_MULTICASTES1C_vS1D_EENS_8epilogue10collective6detail29Sm90TmaWarpSpecializedAdapterINS1H_15DefaultEpilogueISK_SL_SL_NS1G_6thread17LinearCombinationISK_Li1EffLNS1L_9ScaleType4KindE0ELNS_15FloatRoundStyleE2ESK_EENS1_15EpilogueDefaultEEEEEvvEEEEvNT_6ParamsE)
	.align		4
        /*000c*/ 	.word	index@(__assertfail)
	.align		4
        /*0010*/ 	.word	0x00000000
	.align		4
        /*0014*/ 	.word	0xfffffffe
	.align		4
        /*0018*/ 	.word	0x00000000
	.align		4
        /*001c*/ 	.word	0xfffffffd
	.align		4
        /*0020*/ 	.word	0x00000000
	.align		4
        /*0024*/ 	.word	0xfffffffc


//--------------------- .nv.constant4             --------------------------
	.section	.nv.constant4,"a",@progbits
	.align	8
	.align		8
.nv.constant4:
        /*0000*/ 	.dword	__assertfail
	.align		8
        /*0008*/ 	.dword	__unnamed_1
	.align		8
        /*0010*/ 	.dword	_ZN39_INTERNAL_2a234621_4_k_cu_c219244d_37014cuda3std3__45__cpo5beginE
	.align		8
        /*0018*/ 	.dword	_ZN39_INTERNAL_2a234621_4_k_cu_c219244d_37014cuda3std3__45__cpo3endE
	.align		8
        /*0020*/ 	.dword	_ZN39_INTERNAL_2a234621_4_k_cu_c219244d_37014cuda3std3__45__cpo6cbeginE
	.align		8
        /*0028*/ 	.dword	_ZN39_INTERNAL_2a234621_4_k_cu_c219244d_37014cuda3std3__45__cpo4cendE
	.align		8
        /*0030*/ 	.dword	_ZN39_INTERNAL_2a234621_4_k_cu_c219244d_37014cuda3std3__441_GLOBAL__N__2a234621_4_k_cu_c219244d_37016ignoreE
	.align		8
        /*0038*/ 	.dword	_ZN39_INTERNAL_2a234621_4_k_cu_c219244d_37014cuda3std3__419piecewise_constructE
	.align		8
        /*0040*/ 	.dword	_ZN39_INTERNAL_2a234621_4_k_cu_c219244d_37014cuda3std3__48in_placeE
	.align		8
        /*0048*/ 	.dword	_ZN39_INTERNAL_2a234621_4_k_cu_c219244d_37014cuda3std6ranges3__45__cpo4swapE
	.align		8
        /*0050*/ 	.dword	_ZN39_INTERNAL_2a234621_4_k_cu_c219244d_37014cuda3std6ranges3__45__cpo9iter_moveE
	.align		8
        /*0058*/ 	.dword	_ZN39_INTERNAL_2a234621_4_k_cu_c219244d_37014cute7productE
	.align		8
        /*0060*/ 	.dword	_ZN39_INTERNAL_2a234621_4_k_cu_c219244d_37014cute1_E
	.align		8
        /*0068*/ 	.dword	$str$22
	.align		8
        /*0070*/ 	.dword	$str$23


//--------------------- .text._ZN7cutlass13device_kernelINS_4gemm6kernel13GemmUniversalIN4cute5tupleIJiiiiEEENS1_10collective13CollectiveMmaINS1_34MainloopSm90TmaGmmaWarpSpecializedILi4ENS5_IJNS4_1CILi2EEENSA_ILi1EEESC_EEENS1_35KernelTmaWarpSpecializedCooperativeEEENS5_IJNSA_ILi256EEENSA_ILi64EEENSA_ILi32EEEEEENS_10bfloat16_tENS5_IJlSC_lEEESK_SL_NS4_8TiledMMAINS4_8MMA_AtomIJNS4_4SM904GMMA27MMA_64x64x16_F32BF16BF16_SSILNSP_5MajorE0ELSR_0ELNSP_7ScaleInE1ELSS_1EEEEEENS4_6LayoutISD_NS5_IJSC_NSA_ILi0EEESW_EEEEENS5_IJNS4_10UnderscoreESZ_SZ_EEEEENS4_13SM90_TMA_LOADENS4_14ComposedLayoutINS4_7SwizzleILi2ELi4ELi3EEENS4_18smem_ptr_flag_bitsILi16EEENSV_INS5_IJNSA_ILi8EEESI_EEENS5_IJSI_SC_EEEEEEEvNS4_8identityENS4_23SM90_TMA_LOAD_MULTICASTES1C_vS1D_EENS_8epilogue10collective6detail29Sm90TmaWarpSpecializedAdapterINS1H_15DefaultEpilogueISK_SL_SL_NS1G_6thread17LinearCombinationISK_Li1EffLNS1L_9ScaleType4KindE0ELNS_15FloatRoundStyleE2ESK_EENS1_15EpilogueDefaultEEEEEvvEEEEvNT_6ParamsE --------------------------
	.section	.text._ZN7cutlass13device_kernelINS_4gemm6kernel13GemmUniversalIN4cute5tupleIJiiiiEEENS1_10collective13CollectiveMmaINS1_34MainloopSm90TmaGmmaWarpSpecializedILi4ENS5_IJNS4_1CILi2EEENSA_ILi1EEESC_EEENS1_35KernelTmaWarpSpecializedCooperativeEEENS5_IJNSA_ILi256EEENSA_ILi64EEENSA_ILi32EEEEEENS_10bfloat16_tENS5_IJlSC_lEEESK_SL_NS4_8TiledMMAINS4_8MMA_AtomIJNS4_4SM904GMMA27MMA_64x64x16_F32BF16BF16_SSILNSP_5MajorE0ELSR_0ELNSP_7ScaleInE1ELSS_1EEEEEENS4_6LayoutISD_NS5_IJSC_NSA_ILi0EEESW_EEEEENS5_IJNS4_10UnderscoreESZ_SZ_EEEEENS4_13SM90_TMA_LOADENS4_14ComposedLayoutINS4_7SwizzleILi2ELi4ELi3EEENS4_18smem_ptr_flag_bitsILi16EEENSV_INS5_IJNSA_ILi8EEESI_EEENS5_IJSI_SC_EEEEEEEvNS4_8identityENS4_23SM90_TMA_LOAD_MULTICASTES1C_vS1D_EENS_8epilogue10collective6detail29Sm90TmaWarpSpecializedAdapterINS1H_15DefaultEpilogueISK_SL_SL_NS1G_6thread17LinearCombinationISK_Li1EffLNS1L_9ScaleType4KindE0ELNS_15FloatRoundStyleE2ESK_EENS1_15EpilogueDefaultEEEEEvvEEEEvNT_6ParamsE,"ax",@progbits
	.align	128
.text._ZN7cutlass13device_kernelINS_4gemm6kernel13GemmUniversalIN4cute5tupleIJiiiiEEENS1_10collective13CollectiveMmaINS1_34MainloopSm90TmaGmmaWarpSpecializedILi4ENS5_IJNS4_1CILi2EEENSA_ILi1EEESC_EEENS1_35KernelTmaWarpSpecializedCooperativeEEENS5_IJNSA_ILi256EEENSA_ILi64EEENSA_ILi32EEEEEENS_10bfloat16_tENS5_IJlSC_lEEESK_SL_NS4_8TiledMMAINS4_8MMA_AtomIJNS4_4SM904GMMA27MMA_64x64x16_F32BF16BF16_SSILNSP_5MajorE0ELSR_0ELNSP_7ScaleInE1ELSS_1EEEEEENS4_6LayoutISD_NS5_IJSC_NSA_ILi0EEESW_EEEEENS5_IJNS4_10UnderscoreESZ_SZ_EEEEENS4_13SM90_TMA_LOADENS4_14ComposedLayoutINS4_7SwizzleILi2ELi4ELi3EEENS4_18smem_ptr_flag_bitsILi16EEENSV_INS5_IJNSA_ILi8EEESI_EEENS5_IJSI_SC_EEEEEEEvNS4_8identityENS4_23SM90_TMA_LOAD_MULTICASTES1C_vS1D_EENS_8epilogue10collective6detail29Sm90TmaWarpSpecializedAdapterINS1H_15DefaultEpilogueISK_SL_SL_NS1G_6thread17LinearCombinationISK_Li1EffLNS1L_9ScaleType4KindE0ELNS_15FloatRoundStyleE2ESK_EENS1_15EpilogueDefaultEEEEEvvEEEEvNT_6ParamsE:
        .type           _ZN7cutlass13device_kernelINS_4gemm6kernel13GemmUniversalIN4cute5tupleIJiiiiEEENS1_10collective13CollectiveMmaINS1_34MainloopSm90TmaGmmaWarpSpecializedILi4ENS5_IJNS4_1CILi2EEENSA_ILi1EEESC_EEENS1_35KernelTmaWarpSpecializedCooperativeEEENS5_IJNSA_ILi256EEENSA_ILi64EEENSA_ILi32EEEEEENS_10bfloat16_tENS5_IJlSC_lEEESK_SL_NS4_8TiledMMAINS4_8MMA_AtomIJNS4_4SM904GMMA27MMA_64x64x16_F32BF16BF16_SSILNSP_5MajorE0ELSR_0ELNSP_7ScaleInE1ELSS_1EEEEEENS4_6LayoutISD_NS5_IJSC_NSA_ILi0EEESW_EEEEENS5_IJNS4_10UnderscoreESZ_SZ_EEEEENS4_13SM90_TMA_LOADENS4_14ComposedLayoutINS4_7SwizzleILi2ELi4ELi3EEENS4_18smem_ptr_flag_bitsILi16EEENSV_INS5_IJNSA_ILi8EEESI_EEENS5_IJSI_SC_EEEEEEEvNS4_8identityENS4_23SM90_TMA_LOAD_MULTICASTES1C_vS1D_EENS_8epilogue10collective6detail29Sm90TmaWarpSpecializedAdapterINS1H_15DefaultEpilogueISK_SL_SL_NS1G_6thread17LinearCombinationISK_Li1EffLNS1L_9ScaleType4KindE0ELNS_15FloatRoundStyleE2ESK_EENS1_15EpilogueDefaultEEEEEvvEEEEvNT_6ParamsE,@function
        .size           _ZN7cutlass13device_kernelINS_4gemm6kernel13GemmUniversalIN4cute5tupleIJiiiiEEENS1_10collective13CollectiveMmaINS1_34MainloopSm90TmaGmmaWarpSpecializedILi4ENS5_IJNS4_1CILi2EEENSA_ILi1EEESC_EEENS1_35KernelTmaWarpSpecializedCooperativeEEENS5_IJNSA_ILi256EEENSA_ILi64EEENSA_ILi32EEEEEENS_10bfloat16_tENS5_IJlSC_lEEESK_SL_NS4_8TiledMMAINS4_8MMA_AtomIJNS4_4SM904GMMA27MMA_64x64x16_F32BF16BF16_SSILNSP_5MajorE0ELSR_0ELNSP_7ScaleInE1ELSS_1EEEEEENS4_6LayoutISD_NS5_IJSC_NSA_ILi0EEESW_EEEEENS5_IJNS4_10UnderscoreESZ_SZ_EEEEENS4_13SM90_TMA_LOADENS4_14ComposedLayoutINS4_7SwizzleILi2ELi4ELi3EEENS4_18smem_ptr_flag_bitsILi16EEENSV_INS5_IJNSA_ILi8EEESI_EEENS5_IJSI_SC_EEEEEEEvNS4_8identityENS4_23SM90_TMA_LOAD_MULTICASTES1C_vS1D_EENS_8epilogue10collective6detail29Sm90TmaWarpSpecializedAdapterINS1H_15DefaultEpilogueISK_SL_SL_NS1G_6thread17LinearCombinationISK_Li1EffLNS1L_9ScaleType4KindE0ELNS_15FloatRoundStyleE2ESK_EENS1_15EpilogueDefaultEEEEEvvEEEEvNT_6ParamsE,(.L_x_195 - _ZN7cutlass13device_kernelINS_4gemm6kernel13GemmUniversalIN4cute5tupleIJiiiiEEENS1_10collective13CollectiveMmaINS1_34MainloopSm90TmaGmmaWarpSpecializedILi4ENS5_IJNS4_1CILi2EEENSA_ILi1EEESC_EEENS1_35KernelTmaWarpSpecializedCooperativeEEENS5_IJNSA_ILi256EEENSA_ILi64EEENSA_ILi32EEEEEENS_10bfloat16_tENS5_IJlSC_lEEESK_SL_NS4_8TiledMMAINS4_8MMA_AtomIJNS4_4SM904GMMA27MMA_64x64x16_F32BF16BF16_SSILNSP_5MajorE0ELSR_0ELNSP_7ScaleInE1ELSS_1EEEEEENS4_6LayoutISD_NS5_IJSC_NSA_ILi0EEESW_EEEEENS5_IJNS4_10UnderscoreESZ_SZ_EEEEENS4_13SM90_TMA_LOADENS4_14ComposedLayoutINS4_7SwizzleILi2ELi4ELi3EEENS4_18smem_ptr_flag_bitsILi16EEENSV_INS5_IJNSA_ILi8EEESI_EEENS5_IJSI_SC_EEEEEEEvNS4_8identityENS4_23SM90_TMA_LOAD_MULTICASTES1C_vS1D_EENS_8epilogue10collective6detail29Sm90TmaWarpSpecializedAdapterINS1H_15DefaultEpilogueISK_SL_SL_NS1G_6thread17LinearCombinationISK_Li1EffLNS1L_9ScaleType4KindE0ELNS_15FloatRoundStyleE2ESK_EENS1_15EpilogueDefaultEEEEEvvEEEEvNT_6ParamsE)
        .other          _ZN7cutlass13device_kernelINS_4gemm6kernel13GemmUniversalIN4cute5tupleIJiiiiEEENS1_10collective13CollectiveMmaINS1_34MainloopSm90TmaGmmaWarpSpecializedILi4ENS5_IJNS4_1CILi2EEENSA_ILi1EEESC_EEENS1_35KernelTmaWarpSpecializedCooperativeEEENS5_IJNSA_ILi256EEENSA_ILi64EEENSA_ILi32EEEEEENS_10bfloat16_tENS5_IJlSC_lEEESK_SL_NS4_8TiledMMAINS4_8MMA_AtomIJNS4_4SM904GMMA27MMA_64x64x16_F32BF16BF16_SSILNSP_5MajorE0ELSR_0ELNSP_7ScaleInE1ELSS_1EEEEEENS4_6LayoutISD_NS5_IJSC_NSA_ILi0EEESW_EEEEENS5_IJNS4_10UnderscoreESZ_SZ_EEEEENS4_13SM90_TMA_LOADENS4_14ComposedLayoutINS4_7SwizzleILi2ELi4ELi3EEENS4_18smem_ptr_flag_bitsILi16EEENSV_INS5_IJNSA_ILi8EEESI_EEENS5_IJSI_SC_EEEEEEEvNS4_8identityENS4_23SM90_TMA_LOAD_MULTICASTES1C_vS1D_EENS_8epilogue10collective6detail29Sm90TmaWarpSpecializedAdapterINS1H_15DefaultEpilogueISK_SL_SL_NS1G_6thread17LinearCombinationISK_Li1EffLNS1L_9ScaleType4KindE0ELNS_15FloatRoundStyleE2ESK_EENS1_15EpilogueDefaultEEEEEvvEEEEvNT_6ParamsE,@"STO_CUDA_ENTRY STV_DEFAULT"
_ZN7cutlass13device_kernelINS_4gemm6kernel13GemmUniversalIN4cute5tupleIJiiiiEEENS1_10collective13CollectiveMmaINS1_34MainloopSm90TmaGmmaWarpSpecializedILi4ENS5_IJNS4_1CILi2EEENSA_ILi1EEESC_EEENS1_35KernelTmaWarpSpecializedCooperativeEEENS5_IJNSA_ILi256EEENSA_ILi64EEENSA_ILi32EEEEEENS_10bfloat16_tENS5_IJlSC_lEEESK_SL_NS4_8TiledMMAINS4_8MMA_AtomIJNS4_4SM904GMMA27MMA_64x64x16_F32BF16BF16_SSILNSP_5MajorE0ELSR_0ELNSP_7ScaleInE1ELSS_1EEEEEENS4_6LayoutISD_NS5_IJSC_NSA_ILi0EEESW_EEEEENS5_IJNS4_10UnderscoreESZ_SZ_EEEEENS4_13SM90_TMA_LOADENS4_14ComposedLayoutINS4_7SwizzleILi2ELi4ELi3EEENS4_18smem_ptr_flag_bitsILi16EEENSV_INS5_IJNSA_ILi8EEESI_EEENS5_IJSI_SC_EEEEEEEvNS4_8identityENS4_23SM90_TMA_LOAD_MULTICASTES1C_vS1D_EENS_8epilogue10collective6detail29Sm90TmaWarpSpecializedAdapterINS1H_15DefaultEpilogueISK_SL_SL_NS1G_6thread17LinearCombinationISK_Li1EffLNS1L_9ScaleType4KindE0ELNS_15FloatRoundStyleE2ESK_EENS1_15EpilogueDefaultEEEEEvvEEEEvNT_6ParamsE:
[----:B------:R-:W0:Y:S01]  /*0000*/  LDC R1, c[0x0][0x28] ;  /* 0x00000a00ff017b82 */ /* 0x000e220000000800 */
[----:B------:R-:W1:Y:S01]  /*0010*/  S2R R98, SR_TID.X ;  /* 0x0000000000627919 */ /* 0x000e620000002100 */
[----:B------:R-:W-:Y:S01]  /*0020*/  ELECT P0, URZ, PT ;  /* 0x00000000003f782f */ /* 0x000fe20003800000 */
[----:B------:R-:W-:Y:S01]  /*0030*/  BSSY B0, `(.L_x_0) ;  /* 0x000000f000007945 */ /* 0x000fe20003800000 */
[--C-:B-1----:R-:W-:Y:S02]  /*0040*/  SHF.R.U32.HI R0, RZ, 0x5, R98.reuse ;  /* 0x00000005ff007819 */ /* 0x102fe40000011662 */
[----:B------:R-:W-:-:S03]  /*0050*/  SHF.R.U32.HI R6, RZ, 0x7, R98 ;  /* 0x00000007ff067819 */ /* 0x000fc60000011662 */
[----:B------:R-:W1:Y:S04]  /*0060*/  SHFL.IDX PT, R3, R0, RZ, 0x1f ;  /* 0x00001fff00037589 */ /* 0x000e6800000e0000 */
[----:B------:R2:W3:Y:S01]  /*0070*/  SHFL.IDX PT, R2, R6, RZ, 0x1f ;  /* 0x00001fff06027589 */ /* 0x0004e200000e0000 */
[----:B-1----:R-:W-:-:S13]  /*0080*/  ISETP.NE.OR P0, PT, R3, RZ, !P0 ;  /* 0x000000ff0300720c */ /* 0x002fda0004705670 */
[----:B0-23--:R-:W-:Y:S05]  /*0090*/  @P0 BRA `(.L_x_1) ;  /* 0x0000000000200947 */ /* 0x00dfea0003800000 */
[----:B------:R-:W-:Y:S02]  /*00a0*/  ULDC.64 UR4, c[0x0][0x198] ;  /* 0x0000660000047ab9 */ /* 0x000fe40000000a00 */
[----:B------:R-:W-:Y:S02]  /*00b0*/  UIADD3 UR6, UP0, UR4, 0xf0, URZ ;  /* 0x000000f004067890 */ /* 0x000fe4000ff1e03f */
[----:B------:R-:W-:Y:S02]  /*00c0*/  UIADD3 UR4, UP1, UR4, 0x1f0, URZ ;  /* 0x000001f004047890 */ /* 0x000fe4000ff3e03f */
[----:B------:R-:W-:Y:S02]  /*00d0*/  UIADD3.X UR7, URZ, UR5, URZ, UP0, !UPT ;  /* 0x000000053f077290 */ /* 0x000fe400087fe43f */
[----:B------:R-:W-:-:S07]  /*00e0*/  UIADD3.X UR5, URZ, UR5, URZ, UP1, !UPT ;  /* 0x000000053f057290 */ /* 0x000fce0008ffe43f */
[----:B------:R0:W-:Y:S02]  /*00f0*/  UTMACCTL.PF [UR6] ;  /* 0x00000000060079b9 */ /* 0x0001e40008040000 */
[----:B------:R0:W-:Y:S02]  /*0100*/  UTMACCTL.PF [UR4] ;  /* 0x00000000040079b9 */ /* 0x0001e40008040000 */
[----:B0-----:R-:W-:Y:S01]  /*0110*/  NOP ;  /* 0x0000000000007918 */ /* 0x001fe20000000000 */
.L_x_1:
[----:B------:R-:W-:Y:S05]  /*0120*/  BSYNC B0 ;  /* 0x0000000000007941 */ /* 0x000fea0003800000 */
.L_x_0:
[----:B------:R-:W0:Y:S02]  /*0130*/  SHFL.IDX PT, R5, R0, RZ, 0x1f ;  /* 0x00001fff00057589 */ /* 0x000e2400000e0000 */
[----:B0-----:R-:W-:-:S13]  /*0140*/  ISETP.NE.AND P0, PT, R5, RZ, PT ;  /* 0x000000ff0500720c */ /* 0x001fda0003f05270 */
[----:B------:R-:W-:Y:S05]  /*0150*/  @P0 BRA `(.L_x_2) ;  /* 0x0000000000580947 */ /* 0x000fea0003800000 */
[----:B------:R-:W0:Y:S01]  /*0160*/  S2UR UR8, SR_CgaCtaId ;  /* 0x00000000000879c3 */ /* 0x000e220000008800 */
[----:B------:R-:W-:Y:S01]  /*0170*/  UMOV UR4, 0x400 ;  /* 0x0000040000047882 */ /* 0x000fe20000000000 */
[----:B------:R-:W-:Y:S01]  /*0180*/  UMOV UR5, 0x1 ;  /* 0x0000000100057882 */ /* 0x000fe20000000000 */
[----:B------:R-:W-:Y:S01]  /*0190*/  UMOV UR6, 0x4 ;  /* 0x0000000400067882 */ /* 0x000fe20000000000 */
[----:B------:R-:W-:Y:S01]  /*01a0*/  ELECT P0, URZ, PT ;  /* 0x00000000003f782f */ /* 0x000fe20003800000 */
[----:B------:R-:W-:-:S04]  /*01b0*/  UIADD3 UR6, -UR6, 0x100000, URZ ;  /* 0x0010000006067890 */ /* 0x000fc8000fffe13f */
[----:B------:R-:W-:Y:S02]  /*01c0*/  USHF.L.U32 UR7, UR6, 0xb, URZ ;  /* 0x0000000b06077899 */ /* 0x000fe4000800063f */
[----:B------:R-:W-:Y:S02]  /*01d0*/  USHF.L.U32 UR6, UR6, 0x1, URZ ;  /* 0x0000000106067899 */ /* 0x000fe4000800063f */
[----:B0-----:R-:W-:Y:S02]  /*01e0*/  ULEA UR8, UR8, UR4, 0x18 ;  /* 0x0000000408087291 */ /* 0x001fe4000f8ec03f */
[----:B------:R-:W-:-:S04]  /*01f0*/  UIADD3 UR4, -UR5, 0x100000, URZ ;  /* 0x0010000005047890 */ /* 0x000fc8000fffe13f */
[----:B------:R-:W-:Y:S02]  /*0200*/  USHF.L.U32 UR5, UR4, 0xb, URZ ;  /* 0x0000000b04057899 */ /* 0x000fe4000800063f */
[----:B------:R-:W-:Y:S01]  /*0210*/  USHF.L.U32 UR4, UR4, 0x1, URZ ;  /* 0x0000000104047899 */ /* 0x000fe2000800063f */
[----:B------:R-:W0:Y:S11]  /*0220*/  FENCE.VIEW.ASYNC.S ;  /* 0x00000000000073c6 */ /* 0x000e360000000000 */
[----:B0-----:R0:W1:Y:S01]  /*0230*/  SYNCS.EXCH.64 URZ, [UR8], UR4 ;  /* 0x00000004083f75b2 */ /* 0x0010620008000100 */
[----:B------:R0:W2:Y:S01]  /*0240*/  SYNCS.EXCH.64 URZ, [UR8+0x20], UR6 ;  /* 0x00002006083f75b2 */ /* 0x0000a20008000100 */
[----:B------:R0:W3:Y:S01]  /*0250*/  SYNCS.EXCH.64 URZ, [UR8+0x8], UR4 ;  /* 0x00000804083f75b2 */ /* 0x0000e20008000100 */
[----:B------:R0:W4:Y:S01]  /*0260*/  SYNCS.EXCH.64 URZ, [UR8+0x28], UR6 ;  /* 0x00002806083f75b2 */ /* 0x0001220008000100 */
[----:B------:R0:W0:Y:S01]  /*0270*/  SYNCS.EXCH.64 URZ, [UR8+0x10], UR4 ;  /* 0x00001004083f75b2 */ /* 0x0000220008000100 */
[----:B------:R0:W0:Y:S01]  /*0280*/  SYNCS.EXCH.64 URZ, [UR8+0x30], UR6 ;  /* 0x00003006083f75b2 */ /* 0x0000220008000100 */
[----:B------:R0:W0:Y:S01]  /*0290*/  SYNCS.EXCH.64 URZ, [UR8+0x18], UR4 ;  /* 0x00001804083f75b2 */ /* 0x0000220008000100 */
[----:B------:R0:W0:Y:S01]  /*02a0*/  SYNCS.EXCH.64 URZ, [UR8+0x38], UR6 ;  /* 0x00003806083f75b2 */ /* 0x0000220008000100 */
[----:B------:R-:W-:Y:S01]  /*02b0*/  NOP ;  /* 0x0000000000007918 */ /* 0x000fe20000000000 */
.L_x_2:
[----:B------:R-:W-:Y:S01]  /*02c0*/  SHF.R.S32.HI R7, RZ, 0x1f, R98 ;  /* 0x0000001fff077819 */ /* 0x000fe20000011462 */
[----:B------:R-:W5:Y:S01]  /*02d0*/  SHFL.IDX PT, R0, R0, RZ, 0x1f ;  /* 0x00001fff00007589 */ /* 0x000f6200000e0000 */
[----:B0-----:R-:W0:Y:S01]  /*02e0*/  S2UR UR8, SR_CTAID.X ;  /* 0x00000000000879c3 */ /* 0x001e220000002500 */
[----:B------:R-:W-:Y:S02]  /*02f0*/  ELECT P0, URZ, PT ;  /* 0x00000000003f782f */ /* 0x000fe40003800000 */
[----:B------:R-:W-:Y:S01]  /*0300*/  LEA.HI R7, R7, R98, RZ, 0x7 ;  /* 0x0000006207077211 */ /* 0x000fe200078f38ff */
[----:B------:R-:W1:Y:S01]  /*0310*/  S2R R4, SR_CTAID.Y ;  /* 0x0000000000047919 */ /* 0x000e620000002600 */
[----:B------:R-:W-:Y:S01]  /*0320*/  SHF.R.S32.HI R10, RZ, 0x1f, R5 ;  /* 0x0000001fff0a7819 */ /* 0x000fe20000011405 */
[----:B------:R-:W-:Y:S01]  /*0330*/  ULDC UR4, c[0x0][0x150] ;  /* 0x0000540000047ab9 */ /* 0x000fe20000000800 */
[----:B------:R-:W-:Y:S01]  /*0340*/  LOP3.LUT R7, R7, 0xffffff80, RZ, 0xc0, !PT ;  /* 0xffffff8007077812 */ /* 0x000fe200078ec0ff */
[----:B------:R-:W-:Y:S01]  /*0350*/  NOP ;  /* 0x0000000000007918 */ /* 0x000fe20000000000 */
[----:B------:R-:W-:Y:S01]  /*0360*/  LEA.HI R10, R10, R5, RZ, 0x2 ;  /* 0x000000050a0a7211 */ /* 0x000fe200078f10ff */
[----:B------:R-:W2:Y:S01]  /*0370*/  LDC R12, c[0x0][0x144] ;  /* 0x00005100ff0c7b82 */ /* 0x000ea20000000800 */
[----:B------:R-:W-:Y:S01]  /*0380*/  IMAD.MOV.U32 R19, RZ, RZ, 0x1 ;  /* 0x00000001ff137424 */ /* 0x000fe200078e00ff */
[----:B------:R-:W-:Y:S01]  /*0390*/  NOP ;  /* 0x0000000000007918 */ /* 0x000fe20000000000 */
[----:B------:R-:W-:Y:S01]  /*03a0*/  IMAD.IADD R8, R98, 0x1, -R7 ;  /* 0x0000000162087824 */ /* 0x000fe200078e0a07 */
[----:B------:R-:W-:-:S02]  /*03b0*/  LOP3.LUT R10, R10, 0x3ffffffc, RZ, 0xc0, !PT ;  /* 0x3ffffffc0a0a7812 */ /* 0x000fc400078ec0ff */
[----:B------:R-:W-:Y:S02]  /*03c0*/  ISETP.NE.AND P3, PT, R2, RZ, PT ;  /* 0x000000ff0200720c */ /* 0x000fe40003f65270 */
[----:B------:R-:W-:Y:S01]  /*03d0*/  SHF.R.S32.HI R7, RZ, 0x1f, R8 ;  /* 0x0000001fff077819 */ /* 0x000fe20000011408 */
[----:B------:R-:W-:Y:S01]  /*03e0*/  IMAD.IADD R10, R5, 0x1, -R10 ;  /* 0x00000001050a7824 */ /* 0x000fe200078e0a0a */
[----:B------:R-:W3:Y:S02]  /*03f0*/  LDC R14, c[0x0][0x140] ;  /* 0x00005000ff0e7b82 */ /* 0x000ee40000000800 */
[----:B------:R-:W-:Y:S02]  /*0400*/  LEA.HI R7, R7, R8, RZ, 0x3 ;  /* 0x0000000807077211 */ /* 0x000fe400078f18ff */
[----:B-----5:R-:W-:Y:S02]  /*0410*/  ISETP.NE.OR P0, PT, R0, RZ, !P0 ;  /* 0x000000ff0000720c */ /* 0x020fe40004705670 */
[----:B------:R-:W-:-:S02]  /*0420*/  SHF.R.S32.HI R0, RZ, 0x3, R7 ;  /* 0x00000003ff007819 */ /* 0x000fc40000011407 */
[----:B0-----:R-:W-:Y:S02]  /*0430*/  I2FP.F32.U32 R9, UR8 ;  /* 0x0000000800097c45 */ /* 0x001fe40008201000 */
[----:B------:R-:W-:-:S03]  /*0440*/  SHF.R.S32.HI R7, RZ, 0x1f, R7 ;  /* 0x0000001fff077819 */ /* 0x000fc60000011407 */
[----:B------:R-:W-:Y:S01]  /*0450*/  FMUL R11, R9, UR4 ;  /* 0x00000004090b7c20 */ /* 0x000fe20008400000 */
[----:B------:R-:W-:Y:S01]  /*0460*/  LEA.HI R7, R7, R0, RZ, 0x2 ;  /* 0x0000000007077211 */ /* 0x000fe200078f10ff */
[----:B------:R-:W-:Y:S01]  /*0470*/  ULDC UR4, c[0x0][0x154] ;  /* 0x0000550000047ab9 */ /* 0x000fe20000000800 */
[----:B-1----:R-:W-:Y:S01]  /*0480*/  I2FP.F32.U32 R13, R4 ;  /* 0x00000004000d7245 */ /* 0x002fe20000201000 */
[----:B------:R-:W-:Y:S01]  /*0490*/  VOTEU.ALL UP0, P0 ;  /* 0x00000000003f7886 */ /* 0x000fe20000000000 */
[----:B------:R-:W-:Y:S01]  /*04a0*/  LOP3.LUT R7, R7, 0xfffffffc, RZ, 0xc0, !PT ;  /* 0xfffffffc07077812 */ /* 0x000fe200078ec0ff */
[----:B------:R-:W0:Y:S01]  /*04b0*/  F2I.U32.TRUNC.NTZ R11, R11 ;  /* 0x0000000b000b7305 */ /* 0x000e22000020f000 */
[----:B------:R-:W1:Y:S01]  /*04c0*/  LDC R9, c[0x0][0x148] ;  /* 0x00005200ff097b82 */ /* 0x000e620000000800 */
[----:B------:R-:W-:Y:S01]  /*04d0*/  FMUL R13, R13, UR4 ;  /* 0x000000040d0d7c20 */ /* 0x000fe20008400000 */
[----:B------:R-:W-:Y:S01]  /*04e0*/  UMOV UR4, 0x20 ;  /* 0x0000002000047882 */ /* 0x000fe20000000000 */
[----:B------:R-:W-:Y:S01]  /*04f0*/  IMAD.IADD R7, R0, 0x1, -R7 ;  /* 0x0000000100077824 */ /* 0x000fe200078e0a07 */
[----:B------:R-:W-:Y:S01]  /*0500*/  SHF.R.S32.HI R0, RZ, 0x1f, R3 ;  /* 0x0000001fff007819 */ /* 0x000fe20000011403 */
[----:B------:R-:W-:Y:S01]  /*0510*/  @!UP0 UMOV UR6, 0x400 ;  /* 0x0000040000068882 */ /* 0x000fe20000000000 */
[----:B------:R-:W-:-:S04]  /*0520*/  @!UP0 UIADD3 UR4, -UR4, 0x100000, URZ ;  /* 0x0010000004048890 */ /* 0x000fc8000fffe13f */
[----:B------:R-:W-:Y:S02]  /*0530*/  @!UP0 USHF.L.U32 UR5, UR4, 0xb, URZ ;  /* 0x0000000b04058899 */ /* 0x000fe4000800063f */
[----:B------:R-:W-:Y:S01]  /*0540*/  @!UP0 USHF.L.U32 UR4, UR4, 0x1, URZ ;  /* 0x0000000104048899 */ /* 0x000fe2000800063f */
[----:B------:R-:W-:Y:S01]  /*0550*/  IMAD R10, R10, 0x4, R7 ;  /* 0x000000040a0a7824 */ /* 0x000fe200078e0207 */
[----:B------:R-:W5:Y:S01]  /*0560*/  @!UP0 S2UR UR7, SR_CgaCtaId ;  /* 0x00000000000789c3 */ /* 0x000f620000008800 */
[----:B------:R-:W4:Y:S01]  /*0570*/  F2I.U32.TRUNC.NTZ R13, R13 ;  /* 0x0000000d000d7305 */ /* 0x000f22000020f000 */
[----:B------:R-:W-:Y:S01]  /*0580*/  LEA.HI R0, R0, R3, RZ, 0x2 ;  /* 0x0000000300007211 */ /* 0x000fe200078f10ff */
[----:B------:R-:W-:Y:S01]  /*0590*/  VOTEU.ALL UP1, P0 ;  /* 0x00000000003f7886 */ /* 0x000fe20000020000 */
[----:B------:R-:W-:Y:S01]  /*05a0*/  LEA.HI R7, R10, R10, RZ, 0x1 ;  /* 0x0000000a0a077211 */ /* 0x000fe200078f08ff */
[----:B0-----:R-:W-:Y:S01]  /*05b0*/  IMAD.MOV R15, RZ, RZ, -R11 ;  /* 0x000000ffff0f7224 */ /* 0x001fe200078e0a0b */
[----:B------:R-:W-:-:S02]  /*05c0*/  LOP3.LUT R0, R0, 0xfffffffc, RZ, 0xc0, !PT ;  /* 0xfffffffc00007812 */ /* 0x000fc400078ec0ff */
[----:B------:R-:W-:Y:S01]  /*05d0*/  LOP3.LUT R11, R7, 0xfffffffe, RZ, 0xc0, !PT ;  /* 0xfffffffe070b7812 */ /* 0x000fe200078ec0ff */
[----:B--2---:R-:W-:Y:S01]  /*05e0*/  IMAD R7, R12, R15, UR8 ;  /* 0x000000080c077e24 */ /* 0x004fe2000f8e020f */
[----:B---3--:R-:W-:Y:S01]  /*05f0*/  ISETP.EQ.U32.AND P2, PT, R14, 0x1, PT ;  /* 0x000000010e00780c */ /* 0x008fe20003f42070 */
[----:B------:R-:W-:Y:S02]  /*0600*/  IMAD.IADD R3, R3, 0x1, -R0 ;  /* 0x0000000103037824 */ /* 0x000fe400078e0a00 */
[C---:B------:R-:W-:Y:S02]  /*0610*/  IMAD.IADD R12, R10.reuse, 0x1, -R11 ;  /* 0x000000010a0c7824 */ /* 0x040fe400078e0a0b */
[----:B------:R-:W-:Y:S01]  /*0620*/  IMAD.SHL.U32 R11, R10, 0x4, RZ ;  /* 0x000000040a0b7824 */ /* 0x000fe200078e00ff */
[----:B------:R-:W-:Y:S01]  /*0630*/  ISETP.NE.AND P1, PT, R3, 0x3, PT ;  /* 0x000000030300780c */ /* 0x000fe20003f25270 */
[----:B----4-:R-:W-:Y:S01]  /*0640*/  IMAD.MOV R24, RZ, RZ, -R13 ;  /* 0x000000ffff187224 */ /* 0x010fe200078e0a0d */
[----:B------:R-:W-:-:S02]  /*0650*/  ISETP.NE.AND P4, PT, R12, R7, PT ;  /* 0x000000070c00720c */ /* 0x000fc40003f85270 */
[----:B------:R-:W-:Y:S01]  /*0660*/  LOP3.LUT R22, R10, 0xc, R11, 0x78, !PT ;  /* 0x0000000c0a167812 */ /* 0x000fe200078e780b */
[----:B-1----:R-:W-:Y:S01]  /*0670*/  IMAD R11, R9, R24, R4 ;  /* 0x00000018090b7224 */ /* 0x002fe200078e0204 */
[----:B------:R-:W-:Y:S01]  /*0680*/  ISETP.EQ.OR P1, PT, R3, RZ, !P1 ;  /* 0x000000ff0300720c */ /* 0x000fe20004f22670 */
[----:B-----5:R-:W-:Y:S01]  /*0690*/  @!UP0 ULEA UR6, UR7, UR6, 0x18 ;  /* 0x0000000607068291 */ /* 0x020fe2000f8ec03f */
[----:B------:R-:W-:Y:S01]  /*06a0*/  VOTEU.ALL UP0, P0 ;  /* 0x00000000003f7886 */ /* 0x000fe20000000000 */
[----:B------:R-:W-:Y:S01]  /*06b0*/  LOP3.LUT P0, RZ, R8, 0x7, RZ, 0xc0, !PT ;  /* 0x0000000708ff7812 */ /* 0x000fe2000780c0ff */
[C---:B------:R-:W-:Y:S01]  /*06c0*/  VIADD R8, R2.reuse, 0xffffffff ;  /* 0xffffffff02087836 */ /* 0x040fe20000000000 */
[----:B------:R-:W-:Y:S02]  /*06d0*/  ISETP.EQ.AND P1, PT, R2, RZ, P1 ;  /* 0x000000ff0200720c */ /* 0x000fe40000f22270 */
[C---:B------:R-:W-:Y:S02]  /*06e0*/  ISETP.LT.U32.AND P0, PT, R22.reuse, 0x2, !P0 ;  /* 0x000000021600780c */ /* 0x040fe40004701070 */
[----:B------:R-:W-:-:S02]  /*06f0*/  @P4 LEA.HI R0, R22, R22, RZ, 0x1 ;  /* 0x0000001616004211 */ /* 0x000fc400078f08ff */
[----:B------:R-:W-:Y:S01]  /*0700*/  ISETP.GE.U32.AND P6, PT, R8, 0x2, PT ;  /* 0x000000020800780c */ /* 0x000fe20003fc6070 */
[----:B------:R-:W0:Y:S02]  /*0710*/  FENCE.VIEW.ASYNC.S ;  /* 0x00000000000073c6 */ /* 0x000e240000000000 */
[----:B0-----:R0:W1:Y:S01]  /*0720*/  @!UP0 SYNCS.EXCH.64 URZ, [UR6+0x50], UR4 ;  /* 0x00005004063f85b2 */ /* 0x0010620008000100 */
[----:B------:R-:W-:Y:S02]  /*0730*/  @P4 SHF.R.S32.HI R0, RZ, 0x1, R0 ;  /* 0x00000001ff004819 */ /* 0x000fe40000011400 */
[----:B------:R-:W-:Y:S02]  /*0740*/  SEL R18, RZ, 0x1, !P1 ;  /* 0x00000001ff127807 */ /* 0x000fe40004800000 */
[----:B------:R-:W-:Y:S02]  /*0750*/  @P4 ISETP.NE.AND P5, PT, R0, R11, PT ;  /* 0x0000000b0000420c */ /* 0x000fe40003fa5270 */
[----:B------:R-:W-:-:S02]  /*0760*/  SEL R0, RZ, 0x1, !P0 ;  /* 0x00000001ff007807 */ /* 0x000fc40004000000 */
[----:B------:R-:W-:Y:S02]  /*0770*/  @P4 SEL R19, RZ, 0x1, P5 ;  /* 0x00000001ff134807 */ /* 0x000fe40002800000 */
[----:B------:R-:W-:Y:S02]  /*0780*/  SEL R18, R18, 0x2, P6 ;  /* 0x0000000212127807 */ /* 0x000fe40003000000 */
[----:B------:R-:W-:Y:S02]  /*0790*/  LOP3.LUT R19, R19, R0, RZ, 0xc0, !PT ;  /* 0x0000000013137212 */ /* 0x000fe400078ec0ff */
[----:B------:R-:W-:Y:S01]  /*07a0*/  LOP3.LUT R0, R98, 0x7f, RZ, 0xc0, !PT ;  /* 0x0000007f62007812 */ /* 0x000fe200078ec0ff */
[----:B------:R0:W2:Y:S01]  /*07b0*/  @!UP1 SYNCS.EXCH.64 URZ, [UR6+0x58], UR4 ;  /* 0x00005804063f95b2 */ /* 0x0000a20008000100 */
[----:B------:R-:W-:Y:S01]  /*07c0*/  NOP ;  /* 0x0000000000007918 */ /* 0x000fe20000000000 */
[----:B------:R-:W-:Y:S05]  /*07d0*/  @!P2 BRA `(.L_x_3) ;  /* 0x000000000008a947 */ /* 0x000fea0003800000 */
[----:B-12---:R-:W-:Y:S01]  /*07e0*/  UCGABAR_ARV ;  /* 0x00000000000079c7 */ /* 0x006fe20008000000 */
[----:B------:R-:W-:Y:S05]  /*07f0*/  BRA `(.L_x_4) ;  /* 0x0000000000047947 */ /* 0x000fea0003800000 */
.L_x_3:
[----:B-12---:R-:W-:Y:S01]  /*0800*/  NOP ;  /* 0x0000000000007918 */ /* 0x006fe20000000000 */
.L_x_4:
[----:B------:R-:W1:Y:S01]  /*0810*/  LDC R2, c[0x0][0x65c] ;  /* 0x00019700ff027b82 */ /* 0x000e620000000800 */
[----:B------:R-:W-:Y:S01]  /*0820*/  LOP3.LUT R5, R5, 0xfffff7ff, RZ, 0xc0, !PT ;  /* 0xfffff7ff05057812 */ /* 0x000fe200078ec0ff */
[----:B------:R-:W-:Y:S02]  /*0830*/  IMAD.U32 R10, RZ, RZ, UR8 ;  /* 0x00000008ff0a7e24 */ /* 0x000fe4000f8e00ff */
[----:B------:R-:W-:Y:S01]  /*0840*/  IMAD.MOV.U32 R11, RZ, RZ, RZ ;  /* 0x000000ffff0b7224 */ /* 0x000fe200078e00ff */
[----:B-1----:R-:W-:-:S13]  /*0850*/  ISETP.NE.AND P1, PT, R2, 0x1, PT ;  /* 0x000000010200780c */ /* 0x002fda0003f25270 */
[----:B------:R-:W1:Y:S01]  /*0860*/  @P1 LDC R17, c[0x0][0x10] ;  /* 0x00000400ff111b82 */ /* 0x000e620000000800 */
[----:B------:R-:W-:Y:S01]  /*0870*/  @P1 LOP3.LUT R5, R5, 0x800, RZ, 0xfc, !PT ;  /* 0x0000080005051812 */ /* 0x000fe200078efcff */
[----:B------:R-:W-:Y:S02]  /*0880*/  @P1 IMAD.MOV.U32 R5, RZ, RZ, RZ ;  /* 0x000000ffff051224 */ /* 0x000fe400078e00ff */
[----:B------:R-:W-:-:S04]  /*0890*/  @P1 IMAD.MOV.U32 R15, RZ, RZ, RZ ;  /* 0x000000ffff0f1224 */ /* 0x000fc800078e00ff */
[----:B------:R-:W2:Y:S01]  /*08a0*/  @!P1 LDC R13, c[0x0][0xc] ;  /* 0x00000300ff0d9b82 */ /* 0x000ea20000000800 */
[----:B0-----:R-:W-:Y:S01]  /*08b0*/  ULDC UR4, c[0x0][0xc] ;  /* 0x0000030000047ab9 */ /* 0x001fe20000000800 */
[----:B------:R-:W-:Y:S01]  /*08c0*/  ULDC UR5, c[0x0][0x10] ;  /* 0x0000040000057ab9 */ /* 0x000fe20000000800 */
[----:B------:R-:W-:Y:S01]  /*08d0*/  ULDC UR6, c[0x0][0x14] ;  /* 0x0000050000067ab9 */ /* 0x000fe20000000800 */
[----:B------:R-:W-:-:S04]  /*08e0*/  UIMAD.WIDE.U32 UR4, UR4, UR5, URZ ;  /* 0x00000005040472a5 */ /* 0x000fc8000f8e003f */
[----:B------:R-:W-:Y:S02]  /*08f0*/  UIMAD.WIDE.U32 UR36, UR4, UR6, URZ ;  /* 0x00000006042472a5 */ /* 0x000fe4000f8e003f */
[----:B------:R-:W-:-:S04]  /*0900*/  UIMAD UR42, UR5, UR6, URZ ;  /* 0x00000006052a72a4 */ /* 0x000fc8000f8e023f */
[----:B------:R-:W-:Y:S01]  /*0910*/  UIADD3 UR42, UR37, UR42, URZ ;  /* 0x0000002a252a7290 */ /* 0x000fe2000fffe03f */
[----:B-1----:R-:W-:-:S04]  /*0920*/  @P1 IMAD.WIDE.U32 R16, R17, UR8, R4 ;  /* 0x0000000811101c25 */ /* 0x002fc8000f8e0004 */
[----:B------:R-:W-:Y:S02]  /*0930*/  @P1 IMAD.IADD R17, R17, 0x1, R15 ;  /* 0x0000000111111824 */ /* 0x000fe400078e020f */
[----:B--2---:R-:W-:-:S04]  /*0940*/  @!P1 IMAD.WIDE.U32 R10, R4, R13, R10 ;  /* 0x0000000d040a9225 */ /* 0x004fc800078e000a */
[----:B------:R-:W-:Y:S02]  /*0950*/  @!P1 IMAD.MOV.U32 R16, RZ, RZ, R10 ;  /* 0x000000ffff109224 */ /* 0x000fe400078e000a */
[----:B------:R-:W-:Y:S01]  /*0960*/  @!P1 IMAD.MOV.U32 R17, RZ, RZ, R11 ;  /* 0x000000ffff119224 */ /* 0x000fe200078e000b */
[----:B------:R-:W-:Y:S06]  /*0970*/  @!P2 BRA `(.L_x_5) ;  /* 0x00000000000ca947 */ /* 0x000fec0003800000 */
[----:B------:R-:W-:Y:S01]  /*0980*/  UCGABAR_WAIT ;  /* 0x0000000000007dc7 */ /* 0x000fe20008000000 */
[----:B------:R-:W-:Y:S01]  /*0990*/  CCTL.IVALL ;  /* 0x00000000ff00798f */ /* 0x000fe20002000000 */
[----:B------:R-:W-:Y:S05]  /*09a0*/  BRA `(.L_x_6) ;  /* 0x0000000000047947 */ /* 0x000fea0003800000 */
.L_x_5:
[----:B------:R-:W-:Y:S06]  /*09b0*/  BAR.SYNC.DEFER_BLOCKING 0x0 ;  /* 0x0000000000007b1d */ /* 0x000fec0000010000 */
.L_x_6:
[----:B------:R-:W-:Y:S05]  /*09c0*/  @!P3 BRA `(.L_x_7) ;  /* 0x000000680084b947 */ /* 0x000fea0003800000 */
[----:B------:R-:W-:-:S13]  /*09d0*/  ISETP.GT.U32.AND P0, PT, R8, 0x1, PT ;  /* 0x000000010800780c */ /* 0x000fda0003f04070 */
[----:B------:R-:W-:Y:S05]  /*09e0*/  @P0 EXIT ;  /* 0x000000000000094d */ /* 0x000fea0003800000 */
[----:B------:R-:W-:Y:S01]  /*09f0*/  ULDC.64 UR4, c[0x0][0x650] ;  /* 0x0001940000047ab9 */ /* 0x000fe20000000a00 */
[----:B------:R-:W-:Y:S01]  /*0a00*/  PRMT R3, RZ, 0x7610, R3 ;  /* 0x00007610ff037816 */ /* 0x000fe20000000003 */
[----:B------:R-:W-:Y:S01]  /*0a10*/  IMAD.MOV.U32 R109, RZ, RZ, -0x1 ;  /* 0xffffffffff6d7424 */ /* 0x000fe200078e00ff */
[----:B------:R-:W-:Y:S01]  /*0a20*/  ISETP.GE.U32.AND P0, PT, R16, UR4, PT ;  /* 0x0000000410007c0c */ /* 0x000fe2000bf06070 */
[----:B------:R-:W-:Y:S02]  /*0a30*/  IMAD.MOV.U32 R102, RZ, RZ, -0x1 ;  /* 0xffffffffff667424 */ /* 0x000fe400078e00ff */
[----:B------:R-:W-:Y:S01]  /*0a40*/  IMAD.MOV.U32 R23, RZ, RZ, -0x1 ;  /* 0xffffffffff177424 */ /* 0x000fe200078e00ff */
[----:B------:R-:W-:-:S13]  /*0a50*/  ISETP.GE.U32.AND.EX P0, PT, R17, UR5, PT, P0 ;  /* 0x0000000511007c0c */ /* 0x000fda000bf06100 */
[----:B------:R-:W-:Y:S05]  /*0a60*/  @P0 BRA `(.L_x_8) ;  /* 0x00000004002c0947 */ /* 0x000fea0003800000 */
[----:B------:R-:W0:Y:S01]  /*0a70*/  LDC.64 R26, c[0x0][0x628] ;  /* 0x00018a00ff1a7b82 */ /* 0x000e220000000a00 */
[----:B------:R-:W-:Y:S02]  /*0a80*/  IMAD.MOV.U32 R10, RZ, RZ, R16 ;  /* 0x000000ffff0a7224 */ /* 0x000fe400078e0010 */
[----:B------:R-:W-:-:S05]  /*0a90*/  IMAD.MOV.U32 R11, RZ, RZ, R17 ;  /* 0x000000ffff0b7224 */ /* 0x000fca00078e0011 */
[----:B------:R-:W1:Y:S08]  /*0aa0*/  LDC R8, c[0x0][0x630] ;  /* 0x00018c00ff087b82 */ /* 0x000e700000000800 */
[----:B------:R-:W2:Y:S01]  /*0ab0*/  LDC.64 R28, c[0x0][0x620] ;  /* 0x00018800ff1c7b82 */ /* 0x000ea20000000a00 */
[----:B0-----:R-:W-:-:S04]  /*0ac0*/  ISETP.NE.U32.AND P0, PT, R26, RZ, PT ;  /* 0x000000ff1a00720c */ /* 0x001fc80003f05070 */
[----:B------:R-:W-:-:S13]  /*0ad0*/  ISETP.NE.AND.EX P0, PT, R27, RZ, PT, P0 ;  /* 0x000000ff1b00720c */ /* 0x000fda0003f05300 */
[----:B-12---:R-:W-:Y:S05]  /*0ae0*/  @!P0 BRA `(.L_x_9) ;  /* 0x0000000000288947 */ /* 0x006fea0003800000 */
[----:B------:R-:W0:Y:S02]  /*0af0*/  LDC R3, c[0x0][0x634] ;  /* 0x00018d00ff037b82 */ /* 0x000e240000000800 */
[----:B0-----:R-:W-:-:S05]  /*0b00*/  IADD3 R3, P0, R16, R3, RZ ;  /* 0x0000000310037210 */ /* 0x001fca0007f1e0ff */
[----:B------:R-:W-:-:S04]  /*0b10*/  IMAD.X R21, RZ, RZ, R17, P0 ;  /* 0x000000ffff157224 */ /* 0x000fc800000e0611 */
[----:B------:R-:W-:-:S04]  /*0b20*/  IMAD.WIDE.U32 R10, R21, R26, RZ ;  /* 0x0000001a150a7225 */ /* 0x000fc800078e00ff */
[----:B------:R-:W-:-:S04]  /*0b30*/  IMAD.WIDE.U32 R12, P0, R3, R27, R10 ;  /* 0x0000001b030c7225 */ /* 0x000fc8000780000a */
[----:B------:R-:W-:-:S04]  /*0b40*/  IMAD.WIDE.U32 R10, R3, R26, RZ ;  /* 0x0000001a030a7225 */ /* 0x000fc800078e00ff */
[----:B------:R-:W-:Y:S01]  /*0b50*/  IMAD.X R15, RZ, RZ, RZ, P0 ;  /* 0x000000ffff0f7224 */ /* 0x000fe200000e06ff */
[----:B------:R-:W-:Y:S01]  /*0b60*/  IADD3 RZ, P0, R11, R12, RZ ;  /* 0x0000000c0bff7210 */ /* 0x000fe20007f1e0ff */
[----:B------:R-:W-:-:S04]  /*0b70*/  IMAD.MOV.U32 R14, RZ, RZ, R13 ;  /* 0x000000ffff0e7224 */ /* 0x000fc800078e000d */
[----:B------:R-:W-:-:S08]  /*0b80*/  IMAD.WIDE.U32.X R10, R21, R27, R14, P0 ;  /* 0x0000001b150a7225 */ /* 0x000fd000000e040e */
.L_x_9:
[----:B------:R-:W0:Y:S01]  /*0b90*/  LDC.64 R32, c[0x0][0x640] ;  /* 0x00019000ff207b82 */ /* 0x000e220000000a00 */
[--C-:B------:R-:W-:Y:S01]  /*0ba0*/  SHF.R.U64 R27, R10, R8, R11.reuse ;  /* 0x000000080a1b7219 */ /* 0x100fe2000000120b */
[----:B------:R-:W-:Y:S01]  /*0bb0*/  IMAD R24, R9, R24, R4 ;  /* 0x0000001809187224 */ /* 0x000fe200078e0204 */
[----:B------:R-:W-:Y:S01]  /*0bc0*/  SHF.R.U32.HI R3, RZ, R8, R11 ;  /* 0x00000008ff037219 */ /* 0x000fe2000001160b */
[----:B------:R-:W-:Y:S01]  /*0bd0*/  IMAD.MOV.U32 R23, RZ, RZ, 0x1 ;  /* 0x00000001ff177424 */ /* 0x000fe200078e00ff */
[----:B------:R-:W-:-:S03]  /*0be0*/  IADD3 R5, P0, RZ, -R27, RZ ;  /* 0x8000001bff057210 */ /* 0x000fc60007f1e0ff */
[----:B------:R-:W1:Y:S02]  /*0bf0*/  LDC R12, c[0x0][0x618] ;  /* 0x00018600ff0c7b82 */ /* 0x000e640000000800 */
[----:B------:R-:W-:Y:S02]  /*0c00*/  IMAD.X R3, RZ, RZ, ~R3, P0 ;  /* 0x000000ffff037224 */ /* 0x000fe400000e0e03 */
[----:B------:R-:W-:-:S04]  /*0c10*/  IMAD.WIDE.U32 R10, R5, R28, R16 ;  /* 0x0000001c050a7225 */ /* 0x000fc800078e0010 */
[----:B------:R-:W2:Y:S01]  /*0c20*/  LDC R20, c[0x0][0x608] ;  /* 0x00018200ff147b82 */ /* 0x000ea20000000800 */
[----:B------:R-:W-:Y:S02]  /*0c30*/  IMAD R8, R3, R28, RZ ;  /* 0x0000001c03087224 */ /* 0x000fe400078e02ff */
[----:B------:R-:W-:Y:S02]  /*0c40*/  IMAD.MOV.U32 R3, RZ, RZ, -0x1 ;  /* 0xffffffffff037424 */ /* 0x000fe400078e00ff */
[----:B------:R-:W-:-:S03]  /*0c50*/  IMAD R5, R5, R29, R8 ;  /* 0x0000001d05057224 */ /* 0x000fc600078e0208 */
[----:B------:R-:W3:Y:S01]  /*0c60*/  LDC R30, c[0x0][0x658] ;  /* 0x00019600ff1e7b82 */ /* 0x000ee20000000800 */
[----:B------:R-:W-:Y:S01]  /*0c70*/  IMAD.IADD R5, R11, 0x1, R5 ;  /* 0x000000010b057824 */ /* 0x000fe200078e0205 */
[----:B0-----:R-:W-:-:S04]  /*0c80*/  ISETP.NE.U32.AND P0, PT, R32, RZ, PT ;  /* 0x000000ff2000720c */ /* 0x001fc80003f05070 */
[----:B------:R-:W-:Y:S02]  /*0c90*/  ISETP.NE.AND.EX P0, PT, R33, RZ, PT, P0 ;  /* 0x000000ff2100720c */ /* 0x000fe40003f05300 */
[----:B------:R-:W0:Y:S01]  /*0ca0*/  LDC R26, c[0x0][0x600] ;  /* 0x00018000ff1a7b82 */ /* 0x000e220000000800 */
[-CC-:B-1----:R-:W-:Y:S02]  /*0cb0*/  SHF.R.U64 R14, R10, R12.reuse, R5.reuse ;  /* 0x0000000c0a0e7219 */ /* 0x182fe40000001205 */
[----:B------:R-:W-:-:S05]  /*0cc0*/  SHF.R.U32.HI R5, RZ, R12, R5 ;  /* 0x0000000cff057219 */ /* 0x000fca0000011605 */
[----:B------:R-:W1:Y:S01]  /*0cd0*/  LDC R15, c[0x0][0x648] ;  /* 0x00019200ff0f7b82 */ /* 0x000e620000000800 */
[-CC-:B--2---:R-:W-:Y:S02]  /*0ce0*/  SHF.R.U64 R29, R14, R20.reuse, R5.reuse ;  /* 0x000000140e1d7219 */ /* 0x184fe40000001205 */
[----:B------:R-:W-:-:S05]  /*0cf0*/  SHF.R.U32.HI R5, RZ, R20, R5 ;  /* 0x00000014ff057219 */ /* 0x000fca0000011605 */
[----:B------:R-:W2:Y:S01]  /*0d00*/  LDC R21, c[0x0][0x638] ;  /* 0x00018e00ff157b82 */ /* 0x000ea20000000800 */
[-CC-:B---3--:R-:W-:Y:S02]  /*0d10*/  SHF.R.U64 R20, R29, R30.reuse, R5.reuse ;  /* 0x0000001e1d147219 */ /* 0x188fe40000001205 */
[-C--:B------:R-:W-:Y:S02]  /*0d20*/  SHF.L.U32 R3, R3, R30.reuse, RZ ;  /* 0x0000001e03037219 */ /* 0x080fe400000006ff */
[----:B------:R-:W-:Y:S01]  /*0d30*/  SHF.R.U32.HI R5, RZ, R30, R5 ;  /* 0x0000001eff057219 */ /* 0x000fe20000011605 */
[----:B------:R-:W-:Y:S01]  /*0d40*/  IMAD.MOV.U32 R4, RZ, RZ, R20 ;  /* 0x000000ffff047224 */ /* 0x000fe200078e0014 */
[----:B------:R-:W-:Y:S01]  /*0d50*/  LOP3.LUT R12, RZ, R3, RZ, 0x33, !PT ;  /* 0x00000003ff0c7212 */ /* 0x000fe200078e33ff */
[----:B------:R-:W3:Y:S01]  /*0d60*/  LDC R25, c[0x0][0x610] ;  /* 0x00018400ff197b82 */ /* 0x000ee20000000800 */
[----:B------:R-:W-:Y:S05]  /*0d70*/  @!P0 BRA `(.L_x_10) ;  /* 0x0000000000288947 */ /* 0x000fea0003800000 */
[----:B------:R-:W4:Y:S02]  /*0d80*/  LDC R3, c[0x0][0x64c] ;  /* 0x00019300ff037b82 */ /* 0x000f240000000800 */
[----:B----4-:R-:W-:-:S05]  /*0d90*/  IADD3 R3, P0, R20, R3, RZ ;  /* 0x0000000314037210 */ /* 0x010fca0007f1e0ff */
        /* <DEDUP_REMOVED lines=8> */
.L_x_10:
[----:B-1----:R-:W-:Y:S01]  /*0e20*/  SHF.R.U64 R4, R4, R15, R5 ;  /* 0x0000000f04047219 */ /* 0x002fe20000001205 */
[----:B0-----:R-:W-:Y:S01]  /*0e30*/  VIADD R5, R26, 0xffffffff ;  /* 0xffffffff1a057836 */ /* 0x001fe20000000000 */
[----:B------:R-:W-:Y:S01]  /*0e40*/  SHF.L.U32 R3, R23, R30, RZ ;  /* 0x0000001e17037219 */ /* 0x000fe200000006ff */
[----:B------:R-:W-:Y:S01]  /*0e50*/  IMAD.MOV.U32 R23, RZ, RZ, R27 ;  /* 0x000000ffff177224 */ /* 0x000fe200078e001b */
[----:B------:R-:W-:Y:S01]  /*0e60*/  LOP3.LUT R12, R29, R12, RZ, 0xc0, !PT ;  /* 0x0000000c1d0c7212 */ /* 0x000fe200078ec0ff */
[----:B------:R-:W-:Y:S01]  /*0e70*/  IMAD.MOV R8, RZ, RZ, -R4 ;  /* 0x000000ffff087224 */ /* 0x000fe200078e0a04 */
[----:B------:R-:W-:-:S03]  /*0e80*/  SEL R7, R7, R24, !P1 ;  /* 0x0000001807077207 */ /* 0x000fc60004800000 */
[----:B------:R-:W-:Y:S01]  /*0e90*/  IMAD R12, R3, R4, R12 ;  /* 0x00000004030c7224 */ /* 0x000fe200078e020c */
[----:B------:R-:W-:Y:S01]  /*0ea0*/  LOP3.LUT R4, R14, R5, RZ, 0xc0, !PT ;  /* 0x000000050e047212 */ /* 0x000fe200078ec0ff */
[----:B--2---:R-:W-:Y:S02]  /*0eb0*/  IMAD R3, R8, R21, R20 ;  /* 0x0000001508037224 */ /* 0x004fe400078e0214 */
[----:B---3--:R-:W-:Y:S02]  /*0ec0*/  IMAD R7, R12, R25, R7 ;  /* 0x000000190c077224 */ /* 0x008fe400078e0207 */
[----:B------:R-:W-:Y:S02]  /*0ed0*/  IMAD.MOV.U32 R5, RZ, RZ, 0x1 ;  /* 0x00000001ff057424 */ /* 0x000fe400078e00ff */
[----:B------:R-:W-:-:S03]  /*0ee0*/  IMAD R4, R3, R26, R4 ;  /* 0x0000001a03047224 */ /* 0x000fc600078e0204 */
[----:B------:R-:W-:Y:S02]  /*0ef0*/  PRMT R3, R5, 0x7610, R3 ;  /* 0x0000761005037816 */ /* 0x000fe40000000003 */
[----:B------:R-:W-:Y:S02]  /*0f00*/  SEL R102, R4, R7, !P1 ;  /* 0x0000000704667207 */ /* 0x000fe40004800000 */
[----:B------:R-:W-:-:S07]  /*0f10*/  SEL R109, R7, R4, !P1 ;  /* 0x00000004076d7207 */ /* 0x000fce0004800000 */
.L_x_8:
[----:B------:R-:W-:-:S08]  /*0f20*/  NOP ;  /* 0x0000000000007918 */ /* 0x000fd00000000000 */
[----:B------:R-:W0:Y:S02]  /*0f30*/  USETMAXREG.TRY_ALLOC.CTAPOOL UP0, 0xe8 ;  /* 0x000000e8000079c8 */ /* 0x000e240008000600 */
[----:B0-----:R-:W-:-:S13]  /*0f40*/  PLOP3.LUT P0, PT, PT, PT, UP0, 0x80, 0x0 ;  /* 0x000000000000781c */ /* 0x001fda0003f0f008 */
[----:B------:R-:W-:Y:S05]  /*0f50*/  @!P0 BRA `(.L_x_8) ;  /* 0xfffffffc00f08947 */ /* 0x000fea000383ffff */
[----:B------:R-:W-:Y:S01]  /*0f60*/  ULDC.64 UR4, c[0x0][0x598] ;  /* 0x0001660000047ab9 */ /* 0x000fe20000000a00 */
[----:B------:R-:W-:Y:S01]  /*0f70*/  ULDC.64 UR38, c[0x0][0x208] ;  /* 0x0000820000267ab9 */ /* 0x000fe20000000a00 */
[----:B------:R-:W-:-:S04]  /*0f80*/  ISETP.NE.U32.AND P0, PT, RZ, UR4, PT ;  /* 0x00000004ff007c0c */ /* 0x000fc8000bf05070 */
[----:B------:R-:W-:-:S13]  /*0f90*/  ISETP.NE.AND.EX P0, PT, RZ, UR5, PT, P0 ;  /* 0x00000005ff007c0c */ /* 0x000fda000bf05300 */
[----:B------:R-:W-:Y:S05]  /*0fa0*/  @!P0 BRA `(.L_x_11) ;  /* 0x00000000001c8947 */ /* 0x000fea0003800000 */
[----:B------:R-:W0:Y:S02]  /*0fb0*/  LDC.64 R4, c[0x0][0x598] ;  /* 0x00016600ff047b82 */ /* 0x000e240000000a00 */
[----:B0-----:R-:W2:Y:S02]  /*0fc0*/  LDG.E.64 R4, desc[UR38][R4.64] ;  /* 0x0000002604047981 */ /* 0x001ea4000c1e1b00 */
[----:B--2---:R-:W-:-:S04]  /*0fd0*/  ISETP.NE.U32.AND P0, PT, R4, RZ, PT ;  /* 0x000000ff0400720c */ /* 0x004fc80003f05070 */
[----:B------:R-:W-:-:S13]  /*0fe0*/  ISETP.NE.AND.EX P0, PT, R5, RZ, PT, P0 ;  /* 0x000000ff0500720c */ /* 0x000fda0003f05300 */
[----:B------:R-:W-:Y:S05]  /*0ff0*/  @!P0 BRA `(.L_x_11) ;  /* 0x0000000000088947 */ /* 0x000fea0003800000 */
[----:B------:R0:W5:Y:S01]  /*1000*/  LD.E R90, desc[UR38][R4.64] ;  /* 0x00000026045a7980 */ /* 0x000162000c101900 */
[----:B------:R-:W-:Y:S05]  /*1010*/  BRA `(.L_x_12) ;  /* 0x0000000000247947 */ /* 0x000fea0003800000 */
.L_x_11:
[----:B------:R-:W-:Y:S02]  /*1020*/  ULDC.64 UR4, c[0x0][0x588] ;  /* 0x0001620000047ab9 */ /* 0x000fe40000000a00 */
[----:B------:R-:W-:-:S04]  /*1030*/  ISETP.NE.U32.AND P0, PT, RZ, UR4, PT ;  /* 0x00000004ff007c0c */ /* 0x000fc8000bf05070 */
[----:B------:R-:W-:-:S13]  /*1040*/  ISETP.NE.AND.EX P0, PT, RZ, UR5, PT, P0 ;  /* 0x00000005ff007c0c */ /* 0x000fda000bf05300 */
[----:B------:R-:W-:Y:S05]  /*1050*/  @!P0 BRA `(.L_x_13) ;  /* 0x00000000000c8947 */ /* 0x000fea0003800000 */
[----:B------:R-:W0:Y:S02]  /*1060*/  LDC.64 R90, c[0x0][0x588] ;  /* 0x00016200ff5a7b82 */ /* 0x000e240000000a00 */
[----:B0-----:R1:W5:Y:S01]  /*1070*/  LDG.E R90, desc[UR38][R90.64] ;  /* 0x000000265a5a7981 */ /* 0x001362000c1e1900 */
[----:B------:R-:W-:Y:S05]  /*1080*/  BRA `(.L_x_12) ;  /* 0x0000000000087947 */ /* 0x000fea0003800000 */
.L_x_13:
[----:B------:R-:W-:Y:S02]  /*1090*/  ULDC UR4, c[0x0][0x580] ;  /* 0x0001600000047ab9 */ /* 0x000fe40000000800 */
[----:B------:R-:W-:-:S07]  /*10a0*/  IMAD.U32 R90, RZ, RZ, UR4 ;  /* 0x00000004ff5a7e24 */ /* 0x000fce000f8e00ff */
.L_x_12:
[----:B------:R-:W-:Y:S02]  /*10b0*/  ULDC.64 UR4, c[0x0][0x5a0] ;  /* 0x0001680000047ab9 */ /* 0x000fe40000000a00 */
[----:B------:R-:W-:-:S04]  /*10c0*/  ISETP.NE.U32.AND P0, PT, RZ, UR4, PT ;  /* 0x00000004ff007c0c */ /* 0x000fc8000bf05070 */
[----:B------:R-:W-:-:S13]  /*10d0*/  ISETP.NE.AND.EX P0, PT, RZ, UR5, PT, P0 ;  /* 0x00000005ff007c0c */ /* 0x000fda000bf05300 */
[----:B------:R-:W-:Y:S05]  /*10e0*/  @!P0 BRA `(.L_x_14) ;  /* 0x00000000001c8947 */ /* 0x000fea0003800000 */
[----:B0-----:R-:W0:Y:S02]  /*10f0*/  LDC.64 R4, c[0x0][0x5a0] ;  /* 0x00016800ff047b82 */ /* 0x001e240000000a00 */
[----:B0-----:R-:W2:Y:S02]  /*1100*/  LDG.E.64 R4, desc[UR38][R4.64] ;  /* 0x0000002604047981 */ /* 0x001ea4000c1e1b00 */
[----:B--2---:R-:W-:-:S04]  /*1110*/  ISETP.NE.U32.AND P0, PT, R4, RZ, PT ;  /* 0x000000ff0400720c */ /* 0x004fc80003f05070 */
[----:B------:R-:W-:-:S13]  /*1120*/  ISETP.NE.AND.EX P0, PT, R5, RZ, PT, P0 ;  /* 0x000000ff0500720c */ /* 0x000fda0003f05300 */
[----:B------:R-:W-:Y:S05]  /*1130*/  @!P0 BRA `(.L_x_14) ;  /* 0x0000000000088947 */ /* 0x000fea0003800000 */
[----:B-1----:R0:W5:Y:S01]  /*1140*/  LD.E R91, desc[UR38][R4.64] ;  /* 0x00000026045b7980 */ /* 0x002162000c101900 */
[----:B------:R-:W-:Y:S05]  /*1150*/  BRA `(.L_x_15) ;  /* 0x0000000000247947 */ /* 0x000fea0003800000 */
.L_x_14:
[----:B------:R-:W-:Y:S02]  /*1160*/  ULDC.64 UR4, c[0x0][0x590] ;  /* 0x0001640000047ab9 */ /* 0x000fe40000000a00 */
[----:B------:R-:W-:-:S04]  /*1170*/  ISETP.NE.U32.AND P0, PT, RZ, UR4, PT ;  /* 0x00000004ff007c0c */ /* 0x000fc8000bf05070 */
[----:B------:R-:W-:-:S13]  /*1180*/  ISETP.NE.AND.EX P0, PT, RZ, UR5, PT, P0 ;  /* 0x00000005ff007c0c */ /* 0x000fda000bf05300 */
[----:B------:R-:W-:Y:S05]  /*1190*/  @!P0 BRA `(.L_x_16) ;  /* 0x00000000000c8947 */ /* 0x000fea0003800000 */
[----:B0-----:R-:W1:Y:S02]  /*11a0*/  LDC.64 R4, c[0x0][0x590] ;  /* 0x00016400ff047b82 */ /* 0x001e640000000a00 */
[----:B-1----:R1:W5:Y:S01]  /*11b0*/  LDG.E R91, desc[UR38][R4.64] ;  /* 0x00000026045b7981 */ /* 0x002362000c1e1900 */
[----:B------:R-:W-:Y:S05]  /*11c0*/  BRA `(.L_x_15) ;  /* 0x0000000000087947 */ /* 0x000fea0003800000 */
.L_x_16:
[----:B------:R-:W-:Y:S02]  /*11d0*/  ULDC UR4, c[0x0][0x584] ;  /* 0x0001610000047ab9 */ /* 0x000fe40000000800 */
[----:B-1----:R-:W-:-:S07]  /*11e0*/  IMAD.U32 R91, RZ, RZ, UR4 ;  /* 0x00000004ff5b7e24 */ /* 0x002fce000f8e00ff */
.L_x_15:
[----:B------:R-:W-:-:S13]  /*11f0*/  LOP3.LUT P0, RZ, R3, 0xff, RZ, 0xc0, !PT ;  /* 0x000000ff03ff7812 */ /* 0x000fda000780c0ff */
[----:B------:R-:W-:Y:S05]  /*1200*/  @!P0 EXIT ;  /* 0x000000000000894d */ /* 0x000fea0003800000 */
[----:B------:R-:W2:Y:S01]  /*1210*/  LDC R96, c[0x0][0x658] ;  /* 0x00019600ff607b82 */ /* 0x000ea20000000800 */
[----:B------:R-:W-:Y:S01]  /*1220*/  ULDC.64 UR6, c[0x0][0x288] ;  /* 0x0000a20000067ab9 */ /* 0x000fe20000000a00 */
[----:B------:R-:W-:Y:S01]  /*1230*/  LOP3.LUT R6, R6, 0x1, RZ, 0xc0, !PT ;  /* 0x0000000106067812 */ /* 0x000fe200078ec0ff */
[----:B------:R-:W-:Y:S01]  /*1240*/  UIADD3 UR4, UR7, 0x1f, URZ ;  /* 0x0000001f07047890 */ /* 0x000fe2000fffe03f */
[----:B------:R-:W-:Y:S01]  /*1250*/  SHF.R.U32.HI R3, RZ, 0x2, R98 ;  /* 0x00000002ff037819 */ /* 0x000fe20000011662 */
[----:B01----:R-:W-:Y:S01]  /*1260*/  IMAD.MOV.U32 R5, RZ, RZ, -0x1 ;  /* 0xffffffffff057424 */ /* 0x003fe200078e00ff */
[----:B------:R-:W-:Y:S01]  /*1270*/  SHF.R.U32.HI R0, RZ, 0x1, R0 ;  /* 0x00000001ff007819 */ /* 0x000fe20000011600 */
[----:B------:R-:W-:Y:S01]  /*1280*/  USHF.R.S32.HI UR5, URZ, 0x1f, UR4 ;  /* 0x0000001f3f057899 */ /* 0x000fe20008011404 */
[----:B------:R-:W0:Y:S01]  /*1290*/  LDC.64 R92, c[0x0][0x5c8] ;  /* 0x00017200ff5c7b82 */ /* 0x000e220000000a00 */
[----:B------:R-:W-:Y:S01]  /*12a0*/  IMAD.SHL.U32 R88, R6, 0x40, RZ ;  /* 0x0000004006587824 */ /* 0x000fe200078e00ff */
[----:B------:R-:W-:Y:S01]  /*12b0*/  LOP3.LUT R3, R3, 0x7, RZ, 0xc0, !PT ;  /* 0x0000000703037812 */ /* 0x000fe200078ec0ff */
[----:B------:R-:W-:Y:S01]  /*12c0*/  ULEA.HI UR5, UR5, UR4, URZ, 0x5 ;  /* 0x0000000405057291 */ /* 0x000fe2000f8f283f */
[----:B------:R-:W-:Y:S01]  /*12d0*/  LOP3.LUT R0, R0, 0x30, RZ, 0xc0, !PT ;  /* 0x0000003000007812 */ /* 0x000fe200078ec0ff */
[----:B------:R-:W-:Y:S01]  /*12e0*/  IMAD.MOV.U32 R7, RZ, RZ, 0x1 ;  /* 0x00000001ff077424 */ /* 0x000fe200078e00ff */
[--C-:B------:R-:W-:Y:S01]  /*12f0*/  LOP3.LUT R88, R88, 0x40, R3.reuse, 0xe2, !PT ;  /* 0x0000004058587812 */ /* 0x100fe200078ee203 */
[----:B------:R-:W-:Y:S01]  /*1300*/  USHF.R.S32.HI UR43, URZ, 0x5, UR5 ;  /* 0x000000053f2b7899 */ /* 0x000fe20008011405 */
[----:B------:R-:W-:Y:S01]  /*1310*/  IADD3 R3, RZ, -R0, -R3 ;  /* 0x80000000ff037210 */ /* 0x000fe20007ffe803 */
[----:B------:R-:W-:Y:S01]  /*1320*/  IMAD.U32 R4, RZ, RZ, UR6 ;  /* 0x00000006ff047e24 */ /* 0x000fe2000f8e00ff */
[C---:B------:R-:W-:Y:S01]  /*1330*/  LOP3.LUT R97, R98.reuse, 0x3, RZ, 0xc0, !PT ;  /* 0x0000000362617812 */ /* 0x040fe200078ec0ff */
[----:B------:R-:W-:Y:S01]  /*1340*/  UISETP.LT.AND UP0, UPT, UR43, 0x1, UPT ;  /* 0x000000012b00788c */ /* 0x000fe2000bf01270 */
[----:B------:R-:W-:Y:S01]  /*1350*/  LOP3.LUT R99, R98, 0x80, RZ, 0xc0, !PT ;  /* 0x0000008062637812 */ /* 0x000fe200078ec0ff */
[----:B------:R-:W-:Y:S01]  /*1360*/  IMAD R3, R6, -0x40, R3 ;  /* 0xffffffc006037824 */ /* 0x000fe200078e0203 */
[----:B------:R-:W-:Y:S01]  /*1370*/  ULDC UR4, c[0x0][0x284] ;  /* 0x0000a10000047ab9 */ /* 0x000fe20000000800 */
[----:B------:R-:W-:Y:S01]  /*1380*/  USEL UR44, UR43, 0x1, UP0 ;  /* 0x000000012b2c7887 */ /* 0x000fe20008000000 */
[----:B--2---:R-:W-:Y:S01]  /*1390*/  SHF.L.U32 R5, R5, R96, RZ ;  /* 0x0000006005057219 */ /* 0x004fe200000006ff */
[----:B------:R-:W-:Y:S01]  /*13a0*/  IMAD R97, R97, -0x2, R4 ;  /* 0xfffffffe61617824 */ /* 0x000fe200078e0204 */
[----:B------:R-:W-:Y:S01]  /*13b0*/  LOP3.LUT R88, R88, R0, RZ, 0xfc, !PT ;  /* 0x0000000058587212 */ /* 0x000fe200078efcff */
[----:B------:R-:W-:Y:S01]  /*13c0*/  IMAD.SHL.U32 R98, R98, 0x2, RZ ;  /* 0x0000000262627824 */ /* 0x000fe200078e00ff */
[----:B------:R-:W-:Y:S01]  /*13d0*/  SHF.L.U32 R96, R7, R96, RZ ;  /* 0x0000006007607219 */ /* 0x000fe200000006ff */
[----:B------:R-:W-:Y:S01]  /*13e0*/  VIADD R101, R3, UR4 ;  /* 0x0000000403657c36 */ /* 0x000fe20008000000 */
[----:B------:R-:W-:Y:S01]  /*13f0*/  LOP3.LUT R114, R18, 0x1, RZ, 0xfc, !PT ;  /* 0x0000000112727812 */ /* 0x000fe200078efcff */
[----:B------:R-:W-:Y:S01]  /*1400*/  IMAD.MOV.U32 R89, RZ, RZ, RZ ;  /* 0x000000ffff597224 */ /* 0x000fe200078e00ff */
[C-C-:B0-----:R-:W-:Y:S01]  /*1410*/  SHF.L.U64.HI R94, R92.reuse, 0x7, R93.reuse ;  /* 0x000000075c5e7819 */ /* 0x141fe2000001025d */
[----:B------:R-:W-:Y:S01]  /*1420*/  UIADD3 UR44, UR43, -UR44, URZ ;  /* 0x8000002c2b2c7290 */ /* 0x000fe2000fffe03f */
[C---:B------:R-:W-:Y:S01]  /*1430*/  SHF.L.U64.HI R95, R92.reuse, 0x3, R93 ;  /* 0x000000035c5f7819 */ /* 0x040fe2000001025d */
[C---:B------:R-:W-:Y:S01]  /*1440*/  IMAD.SHL.U32 R93, R92.reuse, 0x80, RZ ;  /* 0x000000805c5d7824 */ /* 0x040fe200078e00ff */
[----:B------:R-:W-:Y:S01]  /*1450*/  SHF.R.U32.HI R99, RZ, 0x7, R99 ;  /* 0x00000007ff637819 */ /* 0x000fe20000011663 */
[----:B------:R-:W-:Y:S01]  /*1460*/  IMAD.SHL.U32 R92, R92, 0x8, RZ ;  /* 0x000000085c5c7824 */ /* 0x000fe200078e00ff */
[----:B------:R-:W-:Y:S01]  /*1470*/  LOP3.LUT R100, RZ, R5, RZ, 0x33, !PT ;  /* 0x00000005ff647212 */ /* 0x000fe200078e33ff */
[----:B------:R-:W-:Y:S01]  /*1480*/  UMOV UR40, URZ ;  /* 0x0000003f00287c82 */ /* 0x000fe20008000000 */
[----:B------:R-:W-:-:S05]  /*1490*/  UMOV UR41, URZ ;  /* 0x0000003f00297c82 */ /* 0x000fca0008000000 */
.L_x_160:
[----:B0-----:R-:W0:Y:S01]  /*14a0*/  SHFL.IDX PT, R0, R99, RZ, 0x1f ;  /* 0x00001fff63007589 */ /* 0x001e2200000e0000 */
[----:B-1----:R-:W1:Y:S01]  /*14b0*/  S2UR UR7, SR_CgaCtaId ;  /* 0x00000000000779c3 */ /* 0x002e620000008800 */
[----:B------:R-:W-:Y:S01]  /*14c0*/  UMOV UR6, 0x400 ;  /* 0x0000040000067882 */ /* 0x000fe20000000000 */
[----:B0-----:R-:W-:Y:S01]  /*14d0*/  R2UR UR4, R0 ;  /* 0x00000000000472ca */ /* 0x001fe200000e0000 */
[----:B-1----:R-:W-:-:S12]  /*14e0*/  ULEA UR6, UR7, UR6, 0x18 ;  /* 0x0000000607067291 */ /* 0x002fd8000f8ec03f */
[----:B------:R-:W-:-:S04]  /*14f0*/  ULEA.HI UR5, UR4, UR4, URZ, 0x1 ;  /* 0x0000000404057291 */ /* 0x000fc8000f8f083f */
[----:B------:R-:W-:-:S04]  /*1500*/  ULOP3.LUT UR5, UR5, 0xffffe, URZ, 0xc0, !UPT ;  /* 0x000ffffe05057892 */ /* 0x000fc8000f8ec03f */
[----:B------:R-:W-:-:S03]  /*1510*/  UIADD3 UR5, UR4, -UR5, URZ ;  /* 0x8000000504057290 */ /* 0x000fc6000fffe03f */
[----:B------:R-:W-:Y:S01]  /*1520*/  ULDC UR4, c[0x0][0x28c] ;  /* 0x0000a30000047ab9 */ /* 0x000fe20000000800 */
[----:B------:R-:W-:Y:S01]  /*1530*/  ULEA UR5, UR5, UR6, 0xc ;  /* 0x0000000605057291 */ /* 0x000fe2000f8e603f */
[----:B------:R-:W-:-:S03]  /*1540*/  ISETP.LT.AND P0, PT, RZ, UR4, PT ;  /* 0x00000004ff007c0c */ /* 0x000fc6000bf01270 */
[----:B------:R-:W-:-:S04]  /*1550*/  UIADD3 UR5, UR5, 0x100, URZ ;  /* 0x0000010005057890 */ /* 0x000fc8000fffe03f */
[----:B------:R-:W-:-:S04]  /*1560*/  USHF.R.U32.HI UR5, URZ, 0x4, UR5 ;  /* 0x000000043f057899 */ /* 0x000fc80008011605 */
[----:B------:R-:W-:-:S04]  /*1570*/  ULOP3.LUT UR5, UR5, 0x3fff, URZ, 0xc0, !UPT ;  /* 0x00003fff05057892 */ /* 0x000fc8000f8ec03f */
[----:B------:R-:W-:Y:S01]  /*1580*/  ULOP3.LUT UR45, UR5, 0x10000, URZ, 0xfc, !UPT ;  /* 0x00010000052d7892 */ /* 0x000fe2000f8efc3f */
[----:B--2345:R-:W-:Y:S11]  /*1590*/  @P0 BRA `(.L_x_17) ;  /* 0x0000000000400947 */ /* 0x03cff60003800000 */
[----:B------:R-:W-:Y:S01]  /*15a0*/  MOV R0, 0x0 ;  /* 0x0000000000007802 */ /* 0x000fe20000000f00 */
[----:B------:R-:W-:Y:S01]  /*15b0*/  ULDC.64 UR4, c[0x4][0x68] ;  /* 0x01001a0000047ab9 */ /* 0x000fe20000000a00 */
[----:B------:R-:W-:Y:S01]  /*15c0*/  ULDC.64 UR6, c[0x4][0x8] ;  /* 0x0100020000067ab9 */ /* 0x000fe20000000a00 */
[----:B------:R-:W-:Y:S01]  /*15d0*/  IMAD.U32 R4, RZ, RZ, UR4 ;  /* 0x00000004ff047e24 */ /* 0x000fe2000f8e00ff */
[----:B------:R0:W1:Y:S01]  /*15e0*/  LDC.64 R14, c[0x4][R0] ;  /* 0x01000000000e7b82 */ /* 0x0000620000000a00 */
[----:B------:R-:W-:Y:S01]  /*15f0*/  IMAD.U32 R5, RZ, RZ, UR5 ;  /* 0x00000005ff057e24 */ /* 0x000fe2000f8e00ff */
[----:B------:R-:W-:Y:S01]  /*1600*/  ULDC.64 UR4, c[0x4][0x70] ;  /* 0x01001c0000047ab9 */ /* 0x000fe20000000a00 */
[----:B------:R-:W-:Y:S02]  /*1610*/  IMAD.U32 R10, RZ, RZ, UR6 ;  /* 0x00000006ff0a7e24 */ /* 0x000fe4000f8e00ff */
[----:B------:R-:W-:Y:S02]  /*1620*/  IMAD.U32 R6, RZ, RZ, UR4 ;  /* 0x00000004ff067e24 */ /* 0x000fe4000f8e00ff */
[----:B------:R-:W-:-:S02]  /*1630*/  IMAD.U32 R7, RZ, RZ, UR5 ;  /* 0x00000005ff077e24 */ /* 0x000fc4000f8e00ff */
[----:B------:R-:W-:Y:S02]  /*1640*/  IMAD.U32 R11, RZ, RZ, UR7 ;  /* 0x00000007ff0b7e24 */ /* 0x000fe4000f8e00ff */
[----:B------:R-:W-:Y:S02]  /*1650*/  IMAD.MOV.U32 R8, RZ, RZ, 0x1e1 ;  /* 0x000001e1ff087424 */ /* 0x000fe400078e00ff */
[----:B------:R-:W-:Y:S02]  /*1660*/  IMAD.MOV.U32 R12, RZ, RZ, 0x1 ;  /* 0x00000001ff0c7424 */ /* 0x000fe400078e00ff */
[----:B0-----:R-:W-:-:S07]  /*1670*/  IMAD.MOV.U32 R13, RZ, RZ, RZ ;  /* 0x000000ffff0d7224 */ /* 0x001fce00078e00ff */
[----:B------:R-:W-:-:S07]  /*1680*/  LEPC R20, `(.L_x_17) ;  /* 0x000000001014794e */ /* 0x000fce0000000000 */
[----:B-1---5:R-:W-:Y:S05]  /*1690*/  CALL.ABS.NOINC R14 ;  /* 0x000000000e007343 */ /* 0x022fea0003c00000 */
.L_x_17:
[----:B------:R-:W-:-:S13]  /*16a0*/  ISETP.NE.AND P0, PT, R114, 0x3, PT ;  /* 0x000000037200780c */ /* 0x000fda0003f05270 */
[----:B------:R-:W-:Y:S05]  /*16b0*/  @!P0 BRA `(.L_x_18) ;  /* 0x0000000000048947 */ /* 0x000fea0003800000 */
[----:B------:R-:W-:Y:S01]  /*16c0*/  BPT.TRAP 0x1 ;  /* 0x000000040000795c */ /* 0x000fe20000300000 */
.L_x_18:
[----:B------:R-:W0:Y:S01]  /*16d0*/  S2UR UR5, SR_CgaCtaId ;  /* 0x00000000000579c3 */ /* 0x000e220000008800 */
[----:B------:R-:W-:Y:S01]  /*16e0*/  UMOV UR4, 0x400 ;  /* 0x0000040000047882 */ /* 0x000fe20000000000 */
[----:B------:R-:W-:Y:S02]  /*16f0*/  IMAD.U32 R0, RZ, RZ, UR40 ;  /* 0x00000028ff007e24 */ /* 0x000fe4000f8e00ff */
[----:B------:R-:W-:-:S03]  /*1700*/  IMAD.U32 R3, RZ, RZ, UR41 ;  /* 0x00000029ff037e24 */ /* 0x000fc6000f8e00ff */
[----:B------:R-:W-:Y:S01]  /*1710*/  SHF.L.U32 R0, R0, 0x1f, RZ ;  /* 0x0000001f00007819 */ /* 0x000fe200000006ff */
[----:B0-----:R-:W-:-:S06]  /*1720*/  ULEA UR4, UR5, UR4, 0x18 ;  /* 0x0000000405047291 */ /* 0x001fcc000f8ec03f */
[----:B------:R-:W-:-:S04]  /*1730*/  IMAD.U32 R6, RZ, RZ, UR4 ;  /* 0x00000004ff067e24 */ /* 0x000fc8000f8e00ff */
[----:B------:R-:W-:-:S04]  /*1740*/  IMAD R3, R3, 0x8, R6 ;  /* 0x0000000803037824 */ /* 0x000fc800078e0206 */
[----:B------:R0:W1:Y:S01]  /*1750*/  SYNCS.PHASECHK.TRANS64.TRYWAIT P1, [R3+URZ], R0 ;  /* 0x00000000030075a7 */ /* 0x000062000802017f */
[----:B------:R-:W-:Y:S05]  /*1760*/  @!P0 BRA `(.L_x_19) ;  /* 0x0000000000048947 */ /* 0x000fea0003800000 */
[----:B------:R-:W-:Y:S01]  /*1770*/  BPT.TRAP 0x1 ;  /* 0x000000040000795c */ /* 0x000fe20000300000 */
.L_x_19:
[----:B------:R-:W-:-:S05]  /*1780*/  IMAD.U32 R4, RZ, RZ, UR44 ;  /* 0x0000002cff047e24 */ /* 0x000fca000f8e00ff */
[----:B------:R-:W-:Y:S01]  /*1790*/  ISETP.GE.AND P2, PT, R4, 0x1, PT ;  /* 0x000000010400780c */ /* 0x000fe20003f46270 */
[----:B-1----:R-:W-:-:S12]  /*17a0*/  @P1 BRA `(.L_x_20) ;  /* 0x0000000000081947 */ /* 0x002fd80003800000 */
[----:B------:R-:W1:Y:S02]  /*17b0*/  SYNCS.PHASECHK.TRANS64.TRYWAIT P1, [R3+URZ], R0 ;  /* 0x00000000030075a7 */ /* 0x000e64000802017f */
[----:B-1----:R-:W-:Y:S05]  /*17c0*/  @!P1 BRA `(.L_x_21) ;  /* 0x0000007000589947 */ /* 0x002fea0003800000 */
.L_x_20:
[----:B------:R-:W-:Y:S05]  /*17d0*/  WARPSYNC.ALL ;  /* 0x0000000000007948 */ /* 0x000fea0003800000 */
[----:B------:R-:W-:Y:S01]  /*17e0*/  R2UR UR4, R6 ;  /* 0x00000000060472ca */ /* 0x000fe200000e0000 */
[----:B------:R-:W-:Y:S01]  /*17f0*/  ULEA UR6, UR41, UR45, 0xa ;  /* 0x0000002d29067291 */ /* 0x000fe2000f8e503f */
[----:B------:R-:W-:Y:S01]  /*1800*/  WARPGROUP.ARRIVE ;  /* 0x00000000000079c5 */ /* 0x000fe20000000000 */
[----:B------:R-:W-:Y:S01]  /*1810*/  UMOV UR9, 0x80000020 ;  /* 0x8000002000097882 */ /* 0x000fe20000000000 */
[----:B------:R-:W-:Y:S01]  /*1820*/  UMOV UR11, 0x80000020 ;  /* 0x80000020000b7882 */ /* 0x000fe20000000000 */
[----:B------:R-:W-:-:S03]  /*1830*/  UIADD3 UR7, UR6, 0x200, URZ ;  /* 0x0000020006077890 */ /* 0x000fc6000fffe03f */
[----:B------:R-:W-:-:S05]  /*1840*/  UMOV UR8, UR6 ;  /* 0x0000000600087c82 */ /* 0x000fca0008000000 */
[----:B------:R-:W-:-:S04]  /*1850*/  UIADD3 UR4, UR4, 0x10100, URZ ;  /* 0x0001010004047890 */ /* 0x000fc8000fffe03f */
[----:B------:R-:W-:-:S04]  /*1860*/  USHF.R.U32.HI UR4, URZ, 0x4, UR4 ;  /* 0x000000043f047899 */ /* 0x000fc80008011604 */
[----:B------:R-:W-:-:S04]  /*1870*/  ULOP3.LUT UR4, UR4, 0x3fff, URZ, 0xc0, !UPT ;  /* 0x00003fff04047892 */ /* 0x000fc8000f8ec03f */
[----:B------:R-:W-:-:S04]  /*1880*/  ULOP3.LUT UR4, UR4, 0x10000, URZ, 0xfc, !UPT ;  /* 0x0001000004047892 */ /* 0x000fc8000f8efc3f */
[----:B------:R-:W-:-:S07]  /*1890*/  ULEA UR5, UR41, UR4, 0x8 ;  /* 0x0000000429057291 */ /* 0x000fce000f8e403f */
[----:B------:R-:W-:Y:S02]  /*18a0*/  UMOV UR10, UR5 ;  /* 0x00000005000a7c82 */ /* 0x000fe40008000000 */
[----:B------:R-:W-:Y:S01]  /*18b0*/  HGMMA.64x64x16.F32.BF16 R56, gdesc[UR8], RZ, !UPT, gsb0 ;  /* 0x00e00000083879f0 */ /* 0x000fe2000c0018ff */
[----:B------:R-:W-:Y:S01]  /*18c0*/  UMOV UR8, UR7 ;  /* 0x0000000700087c82 */ /* 0x000fe20008000000 */
[----:B------:R-:W-:Y:S01]  /*18d0*/  UMOV UR9, 0x80000020 ;  /* 0x8000002000097882 */ /* 0x000fe20000000000 */
[----:B------:R-:W-:Y:S02]  /*18e0*/  WARPGROUP.DEPBAR.LE gsb0, 0x0 ;  /* 0x00008000000079c5 */ /* 0x000fe40000010000 */
[----:B------:R-:W-:-:S06]  /*18f0*/  WARPGROUP.ARRIVE ;  /* 0x00000000000079c5 */ /* 0x000fcc0000000000 */
[----:B------:R-:W-:Y:S01]  /*1900*/  HGMMA.64x64x16.F32.BF16 R24, gdesc[UR8], RZ, !UPT, gsb0 ;  /* 0x00e00000081879f0 */ /* 0x000fe2000c0018ff */
[----:B------:R-:W-:Y:S02]  /*1910*/  UIADD3 UR8, UR6, 0x2, URZ ;  /* 0x0000000206087890 */ /* 0x000fe4000fffe03f */
[----:B------:R-:W-:Y:S01]  /*1920*/  UIADD3 UR10, UR5, 0x2, URZ ;  /* 0x00000002050a7890 */ /* 0x000fe2000fffe03f */
[----:B------:R-:W-:Y:S01]  /*1930*/  UMOV UR9, 0x80000020 ;  /* 0x8000002000097882 */ /* 0x000fe20000000000 */
[----:B------:R-:W-:Y:S01]  /*1940*/  UMOV UR11, 0x80000020 ;  /* 0x80000020000b7882 */ /* 0x000fe20000000000 */
[----:B------:R-:W-:Y:S01]  /*1950*/  UIADD3 UR6, UR6, 0x202, URZ ;  /* 0x0000020206067890 */ /* 0x000fe2000fffe03f */
[----:B------:R-:W-:Y:S02]  /*1960*/  WARPGROUP.DEPBAR.LE gsb0, 0x0 ;  /* 0x00008000000079c5 */ /* 0x000fe40000010000 */
[----:B------:R-:W-:-:S06]  /*1970*/  WARPGROUP.ARRIVE ;  /* 0x00000000000079c5 */ /* 0x000fcc0000000000 */
[----:B------:R-:W-:Y:S01]  /*1980*/  HGMMA.64x64x16.F32.BF16 R56, gdesc[UR8], R56, gsb0 ;  /* 0x00e00000083879f0 */ /* 0x000fe20008001838 */
[----:B------:R-:W-:Y:S01]  /*1990*/  UMOV UR8, UR6 ;  /* 0x0000000600087c82 */ /* 0x000fe20008000000 */
[----:B------:R-:W-:Y:S01]  /*19a0*/  UMOV UR9, 0x80000020 ;  /* 0x8000002000097882 */ /* 0x000fe20000000000 */
[----:B------:R-:W-:Y:S02]  /*19b0*/  WARPGROUP.DEPBAR.LE gsb0, 0x0 ;  /* 0x00008000000079c5 */ /* 0x000fe40000010000 */
[----:B------:R-:W-:-:S06]  /*19c0*/  WARPGROUP.ARRIVE ;  /* 0x00000000000079c5 */ /* 0x000fcc0000000000 */
[----:B------:R-:W-:Y:S03]  /*19d0*/  HGMMA.64x64x16.F32.BF16 R24, gdesc[UR8], R24, gsb0 ;  /* 0x00e00000081879f0 */ /* 0x000fe60008001818 */
[----:B------:R-:W-:Y:S02]  /*19e0*/  WARPGROUP.DEPBAR.LE gsb0, 0x0 ;  /* 0x00008000000079c5 */ /* 0x000fe40000010000 */
[----:B------:R-:W-:Y:S05]  /*19f0*/  @!P2 BRA `(.L_x_22) ;  /* 0x000000040020a947 */ /* 0x000fea0003800000 */
[----:B------:R-:W-:Y:S01]  /*1a00*/  UIADD3 UR5, UR41, 0x1, URZ ;  /* 0x0000000129057890 */ /* 0x000fe2000fffe03f */
[----:B01----:R-:W-:Y:S02]  /*1a10*/  IMAD.U32 R0, RZ, RZ, UR44 ;  /* 0x0000002cff007e24 */ /* 0x003fe4000f8e00ff */
[----:B------:R-:W-:Y:S01]  /*1a20*/  IMAD.U32 R3, RZ, RZ, UR41 ;  /* 0x00000029ff037e24 */ /* 0x000fe2000f8e00ff */
[----:B------:R-:W-:-:S04]  /*1a30*/  UISETP.NE.AND UP0, UPT, UR5, 0x4, UPT ;  /* 0x000000040500788c */ /* 0x000fc8000bf05270 */
[----:B------:R-:W-:Y:S02]  /*1a40*/  USEL UR6, URZ, 0x1, UP0 ;  /* 0x000000013f067887 */ /* 0x000fe40008000000 */
[----:B------:R-:W-:Y:S02]  /*1a50*/  USEL UR5, UR5, URZ, UP0 ;  /* 0x0000003f05057287 */ /* 0x000fe40008000000 */
[----:B------:R-:W-:-:S06]  /*1a60*/  ULOP3.LUT UR6, UR40, UR6, URZ, 0x3c, !UPT ;  /* 0x0000000628067292 */ /* 0x000fcc000f8e3c3f */
[----:B------:R-:W-:-:S07]  /*1a70*/  IMAD.U32 R7, RZ, RZ, UR6 ;  /* 0x00000006ff077e24 */ /* 0x000fce000f8e00ff */
.L_x_29:
[----:B------:R-:W-:Y:S05]  /*1a80*/  @!P0 BRA `(.L_x_23) ;  /* 0x0000000000048947 */ /* 0x000fea0003800000 */
[----:B------:R-:W-:Y:S01]  /*1a90*/  BPT.TRAP 0x1 ;  /* 0x000000040000795c */ /* 0x000fe20000300000 */
.L_x_23:
[----:B------:R-:W0:Y:S01]  /*1aa0*/  S2UR UR7, SR_CgaCtaId ;  /* 0x00000000000779c3 */ /* 0x000e220000008800 */
[----:B------:R-:W-:Y:S01]  /*1ab0*/  UMOV UR6, 0x400 ;  /* 0x0000040000067882 */ /* 0x000fe20000000000 */
[----:B------:R-:W-:Y:S01]  /*1ac0*/  IMAD.U32 R5, RZ, RZ, UR5 ;  /* 0x00000005ff057e24 */ /* 0x000fe2000f8e00ff */
[----:B------:R-:W-:Y:S01]  /*1ad0*/  SHF.L.U32 R4, R7, 0x1f, RZ ;  /* 0x0000001f07047819 */ /* 0x000fe200000006ff */
[----:B0-----:R-:W-:-:S06]  /*1ae0*/  ULEA UR6, UR7, UR6, 0x18 ;  /* 0x0000000607067291 */ /* 0x001fcc000f8ec03f */
[----:B------:R-:W-:-:S04]  /*1af0*/  IMAD.U32 R6, RZ, RZ, UR6 ;  /* 0x00000006ff067e24 */ /* 0x000fc8000f8e00ff */
[----:B------:R-:W-:-:S04]  /*1b00*/  IMAD R5, R5, 0x8, R6 ;  /* 0x0000000805057824 */ /* 0x000fc800078e0206 */
[----:B------:R0:W1:Y:S01]  /*1b10*/  SYNCS.PHASECHK.TRANS64.TRYWAIT P1, [R5+URZ], R4 ;  /* 0x00000004050075a7 */ /* 0x000062000802017f */
[----:B------:R-:W-:Y:S05]  /*1b20*/  @!P0 BRA `(.L_x_24) ;  /* 0x0000000000048947 */ /* 0x000fea0003800000 */
[----:B------:R-:W-:Y:S01]  /*1b30*/  BPT.TRAP 0x1 ;  /* 0x000000040000795c */ /* 0x000fe20000300000 */
.L_x_24:
[----:B-1----:R-:W-:Y:S05]  /*1b40*/  @P1 BRA `(.L_x_25) ;  /* 0x0000000000081947 */ /* 0x002fea0003800000 */
[----:B------:R-:W1:Y:S02]  /*1b50*/  SYNCS.PHASECHK.TRANS64.TRYWAIT P1, [R5+URZ], R4 ;  /* 0x00000004050075a7 */ /* 0x000e64000802017f */
[----:B-1----:R-:W-:Y:S05]  /*1b60*/  @!P1 BRA `(.L_x_26) ;  /* 0x0000006c00849947 */ /* 0x002fea0003800000 */
.L_x_25:
[----:B------:R-:W-:Y:S01]  /*1b70*/  ULEA UR6, UR5, UR4, 0x8 ;  /* 0x0000000405067291 */ /* 0x000fe2000f8e403f */
[----:B------:R-:W-:Y:S01]  /*1b80*/  WARPGROUP.ARRIVE ;  /* 0x00000000000079c5 */ /* 0x000fe20000000000 */
[----:B------:R-:W-:Y:S01]  /*1b90*/  ULEA UR7, UR5, UR45, 0xa ;  /* 0x0000002d05077291 */ /* 0x000fe2000f8e503f */
[----:B------:R-:W-:Y:S01]  /*1ba0*/  UMOV UR11, 0x80000020 ;  /* 0x80000020000b7882 */ /* 0x000fe20000000000 */
[----:B------:R-:W-:Y:S02]  /*1bb0*/  UMOV UR9, 0x80000020 ;  /* 0x8000002000097882 */ /* 0x000fe40000000000 */
[----:B------:R-:W-:Y:S01]  /*1bc0*/  UIADD3 UR12, UR7, 0x200, URZ ;  /* 0x00000200070c7890 */ /* 0x000fe2000fffe03f */
[----:B------:R-:W-:Y:S02]  /*1bd0*/  UMOV UR10, UR6 ;  /* 0x00000006000a7c82 */ /* 0x000fe40008000000 */
[----:B------:R-:W-:Y:S02]  /*1be0*/  UMOV UR8, UR7 ;  /* 0x0000000700087c82 */ /* 0x000fe40008000000 */
[----:B------:R-:W-:Y:S01]  /*1bf0*/  HGMMA.64x64x16.F32.BF16 R56, gdesc[UR8], R56, gsb0 ;  /* 0x00e00000083879f0 */ /* 0x000fe20008001838 */
[----:B------:R-:W-:Y:S01]  /*1c00*/  UMOV UR9, 0x80000020 ;  /* 0x8000002000097882 */ /* 0x000fe20000000000 */
[----:B------:R-:W-:Y:S01]  /*1c10*/  UMOV UR8, UR12 ;  /* 0x0000000c00087c82 */ /* 0x000fe20008000000 */
[----:B------:R-:W-:-:S02]  /*1c20*/  WARPGROUP.DEPBAR.LE gsb0, 0x0 ;  /* 0x00008000000079c5 */ /* 0x000fc40000010000 */
[----:B------:R-:W-:-:S06]  /*1c30*/  WARPGROUP.ARRIVE ;  /* 0x00000000000079c5 */ /* 0x000fcc0000000000 */
[----:B------:R-:W-:Y:S01]  /*1c40*/  HGMMA.64x64x16.F32.BF16 R24, gdesc[UR8], R24, gsb0 ;  /* 0x00e00000081879f0 */ /* 0x000fe20008001818 */
        /* <DEDUP_REMOVED lines=15> */
[----:B------:R-:W-:Y:S01]  /*1d40*/  BPT.TRAP 0x1 ;  /* 0x000000040000795c */ /* 0x000fe20000300000 */
.L_x_27:
[----:B------:R-:W-:-:S13]  /*1d50*/  ISETP.NE.AND P1, PT, R19, RZ, PT ;  /* 0x000000ff1300720c */ /* 0x000fda0003f25270 */
[----:B01----:R-:W-:-:S04]  /*1d60*/  @P1 IMAD R4, R3, 0x8, R6 ;  /* 0x0000000803041824 */ /* 0x003fc800078e0206 */
[----:B------:R-:W-:-:S05]  /*1d70*/  @P1 VIADD R5, R4, 0x20 ;  /* 0x0000002004051836 */ /* 0x000fca0000000000 */
[----:B------:R-:W-:-:S04]  /*1d80*/  @P1 PRMT R5, R22, 0x654, R5 ;  /* 0x0000065416051816 */ /* 0x000fc80000000005 */
[----:B------:R0:W-:Y:S01]  /*1d90*/  @P1 SYNCS.ARRIVE.TRANS64.RED.A1T0 RZ, [R5+URZ], RZ ;  /* 0x000000ff05ff19a7 */ /* 0x0001e2000810043f */
[----:B------:R-:W-:-:S13]  /*1da0*/  ISETP.GT.U32.AND P1, PT, R18, 0x1, PT ;  /* 0x000000011200780c */ /* 0x000fda0003f24070 */
[----:B0-----:R-:W-:Y:S05]  /*1db0*/  @P1 BRA `(.L_x_28) ;  /* 0x0000000000041947 */ /* 0x001fea0003800000 */
[----:B------:R-:W-:Y:S01]  /*1dc0*/  BPT.TRAP 0x1 ;  /* 0x000000040000795c */ /* 0x000fe20000300000 */
.L_x_28:
[----:B------:R-:W-:Y:S01]  /*1dd0*/  UIADD3 UR5, UR5, 0x1, URZ ;  /* 0x0000000105057890 */ /* 0x000fe2000fffe03f */
[C---:B------:R-:W-:Y:S01]  /*1de0*/  ISETP.GT.AND P2, PT, R0.reuse, 0x1, PT ;  /* 0x000000010000780c */ /* 0x040fe20003f44270 */
[----:B------:R-:W-:Y:S02]  /*1df0*/  VIADD R3, R3, 0x1 ;  /* 0x0000000103037836 */ /* 0x000fe40000000000 */
[----:B------:R-:W-:Y:S01]  /*1e00*/  UISETP.NE.AND UP0, UPT, UR5, 0x4, UPT ;  /* 0x000000040500788c */ /* 0x000fe2000bf05270 */
[----:B------:R-:W-:Y:S02]  /*1e10*/  VIADD R0, R0, 0xffffffff ;  /* 0xffffffff00007836 */ /* 0x000fe40000000000 */
[C---:B------:R-:W-:Y:S01]  /*1e20*/  ISETP.NE.AND P1, PT, R3.reuse, 0x4, PT ;  /* 0x000000040300780c */ /* 0x040fe20003f25270 */
[----:B------:R-:W-:Y:S02]  /*1e30*/  USEL UR6, URZ, 0x1, UP0 ;  /* 0x000000013f067887 */ /* 0x000fe40008000000 */
[----:B------:R-:W-:Y:S01]  /*1e40*/  USEL UR5, UR5, URZ, UP0 ;  /* 0x0000003f05057287 */ /* 0x000fe20008000000 */
[----:B------:R-:W-:-:S03]  /*1e50*/  SEL R3, R3, RZ, P1 ;  /* 0x000000ff03037207 */ /* 0x000fc60000800000 */
[----:B------:R-:W-:Y:S01]  /*1e60*/  LOP3.LUT R7, R7, UR6, RZ, 0x3c, !PT ;  /* 0x0000000607077c12 */ /* 0x000fe2000f8e3cff */
[----:B------:R-:W-:Y:S07]  /*1e70*/  @P2 BRA `(.L_x_29) ;  /* 0xfffffffc00002947 */ /* 0x000fee000383ffff */
.L_x_22:
[----:B01----:R-:W0:Y:S02]  /*1e80*/  LDC R0, c[0x0][0x28c] ;  /* 0x0000a300ff007b82 */ /* 0x003e240000000800 */
[----:B0-----:R-:W-:-:S13]  /*1e90*/  ISETP.GE.AND P1, PT, R0, 0x1, PT ;  /* 0x000000010000780c */ /* 0x001fda0003f26270 */
[----:B------:R-:W-:Y:S05]  /*1ea0*/  @!P1 BRA `(.L_x_30) ;  /* 0x0000000000389947 */ /* 0x000fea0003800000 */
[----:B------:R-:W-:Y:S05]  /*1eb0*/  @!P0 BRA `(.L_x_31) ;  /* 0x0000000000048947 */ /* 0x000fea0003800000 */
[----:B------:R-:W-:Y:S01]  /*1ec0*/  BPT.TRAP 0x1 ;  /* 0x000000040000795c */ /* 0x000fe20000300000 */
.L_x_31:
[----:B------:R-:W-:-:S13]  /*1ed0*/  ISETP.NE.AND P0, PT, R19, RZ, PT ;  /* 0x000000ff1300720c */ /* 0x000fda0003f05270 */
[----:B------:R-:W-:-:S05]  /*1ee0*/  VOTEU.ANY UP0, P0 ;  /* 0x00000000003f7886 */ /* 0x000fca0000000100 */
[----:B------:R-:W-:-:S06]  /*1ef0*/  @UP0 UIADD3 UR4, UR44, UR41, URZ ;  /* 0x000000292c040290 */ /* 0x000fcc000fffe03f */
[----:B------:R-:W-:-:S04]  /*1f00*/  IMAD.U32 R0, RZ, RZ, UR4 ;  /* 0x00000004ff007e24 */ /* 0x000fc8000f8e00ff */
[----:B------:R-:W-:-:S05]  /*1f10*/  @P0 IMAD.SHL.U32 R0, R0, 0x8, RZ ;  /* 0x0000000800000824 */ /* 0x000fca00078e00ff */
[----:B------:R-:W-:-:S04]  /*1f20*/  @P0 LOP3.LUT R0, R0, 0x18, RZ, 0xc0, !PT ;  /* 0x0000001800000812 */ /* 0x000fc800078ec0ff */
[----:B------:R-:W-:-:S04]  /*1f30*/  @P0 IADD3 R3, R6, 0x20, R0 ;  /* 0x0000002006030810 */ /* 0x000fc80007ffe000 */
[----:B------:R-:W-:-:S04]  /*1f40*/  @P0 PRMT R3, R22, 0x654, R3 ;  /* 0x0000065416030816 */ /* 0x000fc80000000003 */
[----:B------:R0:W-:Y:S01]  /*1f50*/  @P0 SYNCS.ARRIVE.TRANS64.RED.A1T0 RZ, [R3+URZ], RZ ;  /* 0x000000ff03ff09a7 */ /* 0x0001e2000810043f */
[----:B------:R-:W-:-:S13]  /*1f60*/  ISETP.GT.U32.AND P0, PT, R18, 0x1, PT ;  /* 0x000000011200780c */ /* 0x000fda0003f04070 */
[----:B0-----:R-:W-:Y:S05]  /*1f70*/  @P0 BRA `(.L_x_30) ;  /* 0x0000000000040947 */ /* 0x001fea0003800000 */
[----:B------:R-:W-:Y:S01]  /*1f80*/  BPT.TRAP 0x1 ;  /* 0x000000040000795c */ /* 0x000fe20000300000 */
.L_x_30:
[----:B------:R-:W-:Y:S01]  /*1f90*/  UIADD3 UR41, UR43, UR41, URZ ;  /* 0x000000292b297290 */ /* 0x000fe2000fffe03f */
[----:B------:R-:W-:Y:S01]  /*1fa0*/  IMAD.SHL.U32 R102, R102, 0x40, RZ ;  /* 0x0000004066667824 */ /* 0x000fe200078e00ff */
[----:B------:R-:W-:Y:S01]  /*1fb0*/  ULDC UR10, c[0x0][0x288] ;  /* 0x0000a200000a7ab9 */ /* 0x000fe20000000800 */
[----:B------:R-:W-:Y:S01]  /*1fc0*/  SHF.R.S32.HI R11, RZ, 0x1f, R23 ;  /* 0x0000001fff0b7819 */ /* 0x000fe20000011417 */
[----:B------:R-:W-:Y:S01]  /*1fd0*/  USHF.R.U32.HI UR4, URZ, 0x2, UR41 ;  /* 0x000000023f047899 */ /* 0x000fe20008011629 */
[----:B------:R-:W-:Y:S01]  /*1fe0*/  IMAD.SHL.U32 R6, R109, 0x100, RZ ;  /* 0x000001006d067824 */ /* 0x000fe200078e00ff */
[C---:B------:R-:W-:Y:S01]  /*1ff0*/  LOP3.LUT R8, R102.reuse, 0x6, R98, 0xf8, !PT ;  /* 0x0000000666087812 */ /* 0x040fe200078ef862 */
[----:B------:R-:W-:Y:S01]  /*2000*/  ULDC.64 UR6, c[0x0][0x5d0] ;  /* 0x0001740000067ab9 */ /* 0x000fe20000000a00 */
[----:B------:R-:W-:Y:S01]  /*2010*/  ULOP3.LUT UR4, UR4, 0x1, URZ, 0xc0, !UPT ;  /* 0x0000000104047892 */ /* 0x000fe2000f8ec03f */
[----:B------:R-:W-:Y:S01]  /*2020*/  ISETP.GE.AND P0, PT, R102, UR10, PT ;  /* 0x0000000a66007c0c */ /* 0x000fe2000bf06270 */
[----:B------:R-:W-:Y:S01]  /*2030*/  ULDC UR11, c[0x0][0x284] ;  /* 0x0000a100000b7ab9 */ /* 0x000fe20000000800 */
[----:B------:R-:W-:Y:S01]  /*2040*/  SHF.R.S32.HI R9, RZ, 0x1f, R8 ;  /* 0x0000001fff097819 */ /* 0x000fe20000011408 */
[----:B------:R-:W-:Y:S01]  /*2050*/  IMAD R0, R11, UR6, RZ ;  /* 0x000000060b007c24 */ /* 0x000fe2000f8e02ff */
[----:B------:R-:W-:Y:S01]  /*2060*/  UISETP.GT.U32.AND UP1, UPT, UR41, 0x3, UPT ;  /* 0x000000032900788c */ /* 0x000fe2000bf24070 */
[----:B------:R-:W-:Y:S01]  /*2070*/  ISETP.GE.OR P0, PT, R6, UR11, P0 ;  /* 0x0000000b06007c0c */ /* 0x000fe20008706670 */
[----:B------:R-:W-:Y:S01]  /*2080*/  UISETP.NE.U32.AND UP0, UPT, UR4, 0x1, UPT ;  /* 0x000000010400788c */ /* 0x000fe2000bf05070 */
[C---:B------:R-:W-:Y:S01]  /*2090*/  IMAD R3, R23.reuse, UR7, R0 ;  /* 0x0000000717037c24 */ /* 0x040fe2000f8e0200 */
[----:B------:R-:W-:Y:S01]  /*20a0*/  UISETP.LT.U32.AND UP1, UPT, UR43, 0x4, UP1 ;  /* 0x000000042b00788c */ /* 0x000fe20008f21070 */
[----:B------:R-:W-:Y:S01]  /*20b0*/  IMAD.WIDE.U32 R4, R23, UR6, R8 ;  /* 0x0000000617047c25 */ /* 0x000fe2000f8e0008 */
[----:B------:R-:W-:Y:S01]  /*20c0*/  UISETP.GT.U32.AND UP0, UPT, UR43, 0x3, !UP0 ;  /* 0x000000032b00788c */ /* 0x000fe2000c704070 */
[----:B------:R-:W-:-:S02]  /*20d0*/  ULDC.64 UR8, c[0x0][0x5c8] ;  /* 0x0001720000087ab9 */ /* 0x000fc40000000a00 */
[----:B------:R-:W-:Y:S01]  /*20e0*/  IMAD.WIDE R108, R109, 0x100, R88 ;  /* 0x000001006d6c7825 */ /* 0x000fe200078e0258 */
[----:B------:R-:W-:Y:S02]  /*20f0*/  USEL UR5, URZ, 0x1, !UP1 ;  /* 0x000000013f057887 */ /* 0x000fe4000c800000 */
[----:B------:R-:W-:Y:S01]  /*2100*/  USEL UR4, URZ, 0x1, !UP0 ;  /* 0x000000013f047887 */ /* 0x000fe2000c000000 */
[----:B------:R-:W-:Y:S01]  /*2110*/  IMAD.IADD R5, R5, 0x1, R3 ;  /* 0x0000000105057824 */ /* 0x000fe200078e0203 */
[----:B------:R-:W-:Y:S01]  /*2120*/  ULOP3.LUT UR41, UR41, 0x3, URZ, 0xc0, !UPT ;  /* 0x0000000329297892 */ /* 0x000fe2000f8ec03f */
[----:B------:R-:W-:Y:S01]  /*2130*/  IMAD R3, R109, UR8, RZ ;  /* 0x000000086d037c24 */ /* 0x000fe2000f8e02ff */
[----:B------:R-:W-:Y:S01]  /*2140*/  ULOP3.LUT UR40, UR4, UR40, UR5, 0x96, !UPT ;  /* 0x0000002804287292 */ /* 0x000fe2000f8e9605 */
[----:B------:R-:W-:-:S04]  /*2150*/  IMAD.WIDE.U32 R112, R108, UR8, R4 ;  /* 0x000000086c707c25 */ /* 0x000fc8000f8e0004 */
[----:B------:R-:W-:Y:S02]  /*2160*/  IMAD R7, R108, UR9, R3 ;  /* 0x000000096c077c24 */ /* 0x000fe4000f8e0203 */
[----:B------:R-:W-:Y:S01]  /*2170*/  IMAD.MOV.U32 R0, RZ, RZ, -0x1 ;  /* 0xffffffffff007424 */ /* 0x000fe200078e00ff */
[----:B------:R-:W-:Y:S06]  /*2180*/  @P0 BRA `(.L_x_32) ;  /* 0x0000004c00100947 */ /* 0x000fec0003800000 */
[----:B-----5:R-:W-:Y:S01]  /*2190*/  FSETP.NEU.AND P1, PT, R91, RZ, PT ;  /* 0x000000ff5b00720b */ /* 0x020fe20003f2d000 */
[----:B------:R-:W-:Y:S01]  /*21a0*/  IMAD.IADD R4, R97, 0x1, -R102 ;  /* 0x0000000161047824 */ /* 0x000fe200078e0a66 */
[----:B------:R-:W-:Y:S01]  /*21b0*/  BSSY B0, `(.L_x_32) ;  /* 0x00004c1000007945 */ /* 0x000fe20003800000 */
[----:B------:R-:W-:Y:S02]  /*21c0*/  IMAD.IADD R3, R101, 0x1, -R6 ;  /* 0x0000000165037824 */ /* 0x000fe400078e0a06 */
[----:B------:R-:W-:Y:S01]  /*21d0*/  IMAD.IADD R105, R113, 0x1, R7 ;  /* 0x0000000171697824 */ /* 0x000fe200078e0207 */
[----:B------:R-:W-:-:S04]  /*21e0*/  ISETP.GT.AND P6, PT, R4, RZ, PT ;  /* 0x000000ff0400720c */ /* 0x000fc80003fc4270 */
[----:B------:R-:W-:-:S03]  /*21f0*/  ISETP.GT.AND P0, PT, R3, RZ, P6 ;  /* 0x000000ff0300720c */ /* 0x000fc60003704270 */
[----:B------:R-:W-:Y:S10]  /*2200*/  @!P1 BRA `(.L_x_33) ;  /* 0x0000003400809947 */ /* 0x000ff40003800000 */
[----:B------:R-:W0:Y:S01]  /*2210*/  LDC.64 R14, c[0x0][0x5b8] ;  /* 0x00016e00ff0e7b82 */ /* 0x000e220000000a00 */
[----:B------:R-:W-:-:S07]  /*2220*/  ULDC.64 UR4, c[0x0][0x5c0] ;  /* 0x0001700000047ab9 */ /* 0x000fce0000000a00 */
[----:B------:R-:W1:Y:S08]  /*2230*/  LDC.64 R106, c[0x0][0x5b0] ;  /* 0x00016c00ff6a7b82 */ /* 0x000e700000000a00 */
[----:B------:R-:W2:Y:S01]  /*2240*/  LDC.64 R12, c[0x0][0x5a8] ;  /* 0x00016a00ff0c7b82 */ /* 0x000ea20000000a00 */
[-C--:B0-----:R-:W-:Y:S02]  /*2250*/  IMAD R6, R11, R14.reuse, RZ ;  /* 0x0000000e0b067224 */ /* 0x081fe400078e02ff */
[----:B------:R-:W-:-:S04]  /*2260*/  IMAD.WIDE.U32 R20, R23, R14, R8 ;  /* 0x0000000e17147225 */ /* 0x000fc800078e0008 */
[----:B------:R-:W-:Y:S02]  /*2270*/  IMAD R115, R23, R15, R6 ;  /* 0x0000000f17737224 */ /* 0x000fe400078e0206 */
[-C--:B-1----:R-:W-:Y:S02]  /*2280*/  IMAD R5, R109, R106.reuse, RZ ;  /* 0x0000006a6d057224 */ /* 0x082fe400078e02ff */
[----:B------:R-:W-:Y:S02]  /*2290*/  IMAD.IADD R103, R21, 0x1, R115 ;  /* 0x0000000115677824 */ /* 0x000fe400078e0273 */
[----:B------:R-:W-:Y:S02]  /*22a0*/  IMAD.MOV.U32 R102, RZ, RZ, R20 ;  /* 0x000000ffff667224 */ /* 0x000fe400078e0014 */
[C---:B------:R-:W-:Y:S02]  /*22b0*/  IMAD R119, R108.reuse, R107, R5 ;  /* 0x0000006b6c777224 */ /* 0x040fe400078e0205 */
[----:B------:R-:W-:-:S04]  /*22c0*/  IMAD.WIDE.U32 R6, R108, R106, R102 ;  /* 0x0000006a6c067225 */ /* 0x000fc800078e0066 */
[----:B------:R-:W-:Y:S01]  /*22d0*/  IMAD.IADD R5, R7, 0x1, R119 ;  /* 0x0000000107057824 */ /* 0x000fe200078e0277 */
[----:B--2---:R-:W-:-:S04]  /*22e0*/  LEA R10, P1, R6, R12, 0x1 ;  /* 0x0000000c060a7211 */ /* 0x004fc800078208ff */
[----:B------:R-:W-:-:S05]  /*22f0*/  LEA.HI.X R11, R6, R13, R5, 0x1, P1 ;  /* 0x0000000d060b7211 */ /* 0x000fca00008f0c05 */
[----:B------:R-:W2:Y:S01]  /*2300*/  @P0 LDG.E.LTC128B.U16 R5, desc[UR38][R10.64] ;  /* 0x000000260a050981 */ /* 0x000ea2000c1e1520 */
[----:B------:R-:W-:Y:S01]  /*2310*/  ISETP.GT.AND P4, PT, R4, 0x1, PT ;  /* 0x000000010400780c */ /* 0x000fe20003f84270 */
[----:B------:R-:W-:Y:S01]  /*2320*/  IMAD.WIDE.U32 R6, R108, R106, R8 ;  /* 0x0000006a6c067225 */ /* 0x000fe200078e0008 */
[----:B------:R-:W-:Y:S01]  /*2330*/  BSSY B1, `(.L_x_34) ;  /* 0x0000013000017945 */ /* 0x000fe20003800000 */
[----:B------:R-:W-:Y:S02]  /*2340*/  SHF.L.U64.HI R113, R106, 0x3, R107 ;  /* 0x000000036a717819 */ /* 0x000fe4000001026b */
[----:B------:R-:W-:Y:S01]  /*2350*/  IMAD.IADD R7, R119, 0x1, R7 ;  /* 0x0000000177077824 */ /* 0x000fe200078e0207 */
[----:B------:R-:W-:Y:S01]  /*2360*/  P2R R118, PR, RZ, 0x10 ;  /* 0x00000010ff767803 */ /* 0x000fe20000000000 */
[----:B------:R-:W-:-:S04]  /*2370*/  IMAD.WIDE.U32 R110, R23, R14, R6 ;  /* 0x0000000e176e7225 */ /* 0x000fc800078e0006 */
[----:B------:R-:W-:Y:S01]  /*2380*/  IMAD.IADD R7, R115, 0x1, R111 ;  /* 0x0000000173077824 */ /* 0x000fe200078e026f */
[----:B------:R-:W-:-:S04]  /*2390*/  LEA R6, P2, R110, R12, 0x1 ;  /* 0x0000000c6e067211 */ /* 0x000fc800078408ff */
[----:B------:R-:W-:Y:S01]  /*23a0*/  LEA.HI.X R7, R110, R13, R7, 0x1, P2 ;  /* 0x0000000d6e077211 */ /* 0x000fe200010f0c07 */
[----:B--2---:R-:W-:-:S04]  /*23b0*/  IMAD.U32 R104, R5, 0x10000, RZ ;  /* 0x0001000005687824 */ /* 0x004fc800078e00ff */
[----:B------:R-:W-:Y:S01]  /*23c0*/  FMUL R15, R104, R91 ;  /* 0x0000005b680f7220 */ /* 0x000fe20000400000 */
[----:B------:R-:W-:-:S03]  /*23d0*/  LEA R104, P1, R112, UR4, 0x1 ;  /* 0x0000000470687c11 */ /* 0x000fc6000f8208ff */
[----:B------:R-:W-:Y:S01]  /*23e0*/  FFMA R15, R56, R90, R15 ;  /* 0x0000005a380f7223 */ /* 0x000fe2000000000f */
[----:B------:R-:W-:Y:S01]  /*23f0*/  LEA.HI.X R105, R112, UR5, R105, 0x1, P1 ;  /* 0x0000000570697c11 */ /* 0x000fe200088f0c69 */
[----:B------:R-:W-:Y:S01]  /*2400*/  IMAD.SHL.U32 R112, R106, 0x8, RZ ;  /* 0x000000086a707824 */ /* 0x000fe200078e00ff */
[----:B------:R-:W-:Y:S02]  /*2410*/  ISETP.GT.AND P1, PT, R3, RZ, P4 ;  /* 0x000000ff0300720c */ /* 0x000fe40002724270 */
[----:B------:R-:W-:-:S05]  /*2420*/  F2FP.BF16.F32.PACK_AB R15, RZ, R15 ;  /* 0x0000000fff0f723e */ /* 0x000fca00000010ff */
[----:B------:R0:W-:Y:S06]  /*2430*/  @P0 STG.E.U16 desc[UR38][R104.64], R15 ;  /* 0x0000000f68000986 */ /* 0x0001ec000c101526 */
[----:B------:R-:W-:Y:S05]  /*2440*/  @!P1 BRA `(.L_x_35) ;  /* 0x0000000000049947 */ /* 0x000fea0003800000 */
[----:B------:R1:W5:Y:S02]  /*2450*/  LDG.E.LTC128B.U16 R5, desc[UR38][R6.64+0x2] ;  /* 0x0000022606057981 */ /* 0x000364000c1e1520 */
.L_x_35:
[----:B------:R-:W-:Y:S05]  /*2460*/  BSYNC B1 ;  /* 0x0000000000017941 */ /* 0x000fea0003800000 */
.L_x_34:
[----:B-----5:R-:W-:Y:S01]  /*2470*/  IMAD.U32 R10, R5, 0x10000, RZ ;  /* 0x00010000050a7824 */ /* 0x020fe200078e00ff */
[----:B------:R-:W-:Y:S01]  /*2480*/  ISETP.GT.AND P0, PT, R3, 0x8, P6 ;  /* 0x000000080300780c */ /* 0x000fe20003704270 */
[----:B------:R-:W-:Y:S01]  /*2490*/  IMAD.WIDE.U32 R116, R108, R106, R112 ;  /* 0x0000006a6c747225 */ /* 0x000fe200078e0070 */
[----:B0-----:R-:W-:-:S03]  /*24a0*/  PRMT R15, R5, 0x7610, R15 ;  /* 0x00007610050f7816 */ /* 0x001fc6000000000f */
[----:B------:R-:W-:Y:S01]  /*24b0*/  FMUL R10, R10, R91 ;  /* 0x0000005b0a0a7220 */ /* 0x000fe20000400000 */
[----:B------:R-:W-:Y:S01]  /*24c0*/  IMAD.IADD R119, R119, 0x1, R117 ;  /* 0x0000000177777824 */ /* 0x000fe200078e0275 */
[----:B------:R-:W-:Y:S02]  /*24d0*/  IADD3 R11, P2, R20, R116, RZ ;  /* 0x00000074140b7210 */ /* 0x000fe40007f5e0ff */
[----:B------:R-:W-:-:S03]  /*24e0*/  FFMA R57, R57, R90, R10 ;  /* 0x0000005a39397223 */ /* 0x000fc6000000000a */
[----:B------:R-:W-:Y:S01]  /*24f0*/  IMAD.X R56, R119, 0x1, R103, P2 ;  /* 0x0000000177387824 */ /* 0x000fe200010e0667 */
[C---:B------:R-:W-:Y:S02]  /*2500*/  LEA R10, P2, R11.reuse, R12, 0x1 ;  /* 0x0000000c0b0a7211 */ /* 0x040fe400078408ff */
[----:B------:R-:W-:Y:S02]  /*2510*/  F2FP.BF16.F32.PACK_AB R57, RZ, R57 ;  /* 0x00000039ff39723e */ /* 0x000fe400000010ff */
[----:B------:R-:W-:Y:S01]  /*2520*/  LEA.HI.X R11, R11, R13, R56, 0x1, P2 ;  /* 0x0000000d0b0b7211 */ /* 0x000fe200010f0c38 */
[----:B------:R-:W-:Y:S01]  /*2530*/  @P1 IMAD.MOV.U32 R56, RZ, RZ, R104 ;  /* 0x000000ffff381224 */ /* 0x000fe200078e0068 */
[----:B------:R-:W-:Y:S01]  /*2540*/  PRMT R111, R57, 0x7610, R111 ;  /* 0x00007610396f7816 */ /* 0x000fe2000000006f */
[----:B------:R-:W-:-:S05]  /*2550*/  @P1 IMAD.MOV.U32 R57, RZ, RZ, R105 ;  /* 0x000000ffff391224 */ /* 0x000fca00078e0069 */
[----:B------:R0:W-:Y:S04]  /*2560*/  @P1 STG.E.U16 desc[UR38][R56.64+0x2], R111 ;  /* 0x0000026f38001986 */ /* 0x0001e8000c101526 */
[----:B------:R-:W2:Y:S01]  /*2570*/  @P0 LDG.E.LTC128B.U16 R15, desc[UR38][R10.64] ;  /* 0x000000260a0f0981 */ /* 0x000ea2000c1e1520 */
[----:B------:R-:W-:Y:S01]  /*2580*/  IADD3 R116, P1, R8, R116, RZ ;  /* 0x0000007408747210 */ /* 0x000fe20007f3e0ff */
[----:B------:R-:W-:Y:S01]  /*2590*/  BSSY B1, `(.L_x_36) ;  /* 0x0000012000017945 */ /* 0x000fe20003800000 */
[----:B------:R-:W-:-:S03]  /*25a0*/  SHF.L.U64.HI R121, R92, 0x1, R95 ;  /* 0x000000015c797819 */ /* 0x000fc6000001025f */
[----:B------:R-:W-:Y:S01]  /*25b0*/  IMAD.X R117, R9, 0x1, R119, P1 ;  /* 0x0000000109757824 */ /* 0x000fe200008e0677 */
[----:B------:R-:W-:Y:S01]  /*25c0*/  ISETP.GT.AND P1, PT, R3, 0x8, P4 ;  /* 0x000000080300780c */ /* 0x000fe20002724270 */
[----:B------:R-:W-:Y:S02]  /*25d0*/  IMAD.SHL.U32 R119, R92, 0x2, RZ ;  /* 0x000000025c777824 */ /* 0x000fe400078e00ff */
[----:B------:R-:W-:-:S04]  /*25e0*/  IMAD.WIDE.U32 R116, R23, R14, R116 ;  /* 0x0000000e17747225 */ /* 0x000fc800078e0074 */
[----:B0-----:R-:W-:Y:S01]  /*25f0*/  IMAD.IADD R57, R115, 0x1, R117 ;  /* 0x0000000173397824 */ /* 0x001fe200078e0275 */
[----:B------:R-:W-:-:S04]  /*2600*/  LEA R56, P3, R116, R12, 0x1 ;  /* 0x0000000c74387211 */ /* 0x000fc800078608ff */
[----:B------:R-:W-:Y:S01]  /*2610*/  LEA.HI.X R57, R116, R13, R57, 0x1, P3 ;  /* 0x0000000d74397211 */ /* 0x000fe200018f0c39 */
[----:B--2---:R-:W-:-:S04]  /*2620*/  IMAD.U32 R110, R15, 0x10000, RZ ;  /* 0x000100000f6e7824 */ /* 0x004fc800078e00ff */
[----:B------:R-:W-:Y:S01]  /*2630*/  FMUL R5, R110, R91 ;  /* 0x0000005b6e057220 */ /* 0x000fe20000400000 */
[----:B------:R-:W-:-:S03]  /*2640*/  IADD3 R110, P2, R119, R104, RZ ;  /* 0x00000068776e7210 */ /* 0x000fc60007f5e0ff */
[----:B------:R-:W-:Y:S02]  /*2650*/  FFMA R5, R58, R90, R5 ;  /* 0x0000005a3a057223 */ /* 0x000fe40000000005 */
[----:B------:R-:W-:-:S03]  /*2660*/  IMAD.X R111, R121, 0x1, R105, P2 ;  /* 0x00000001796f7824 */ /* 0x000fc600010e0669 */
[----:B------:R-:W-:-:S05]  /*2670*/  F2FP.BF16.F32.PACK_AB R5, RZ, R5 ;  /* 0x00000005ff05723e */ /* 0x000fca00000010ff */
[----:B------:R0:W-:Y:S01]  /*2680*/  @P0 STG.E.U16 desc[UR38][R110.64], R5 ;  /* 0x000000056e000986 */ /* 0x0001e2000c101526 */
[----:B------:R-:W-:Y:S05]  /*2690*/  @!P1 BRA `(.L_x_37) ;  /* 0x0000000000049947 */ /* 0x000fea0003800000 */
[----:B------:R2:W5:Y:S02]  /*26a0*/  LDG.E.LTC128B.U16 R15, desc[UR38][R56.64+0x2] ;  /* 0x00000226380f7981 */ /* 0x000564000c1e1520 */
.L_x_37:
[----:B------:R-:W-:Y:S05]  /*26b0*/  BSYNC B1 ;  /* 0x0000000000017941 */ /* 0x000fea0003800000 */
.L_x_36:
[----:B-----5:R-:W-:Y:S01]  /*26c0*/  IMAD.U32 R10, R15, 0x10000, RZ ;  /* 0x000100000f0a7824 */ /* 0x020fe200078e00ff */
[----:B------:R-:W-:Y:S01]  /*26d0*/  ISETP.GT.AND P4, PT, R4, 0x8, PT ;  /* 0x000000080400780c */ /* 0x000fe20003f84270 */
[----:B------:R-:W-:Y:S01]  /*26e0*/  IMAD.MOV.U32 R58, RZ, RZ, R110 ;  /* 0x000000ffff3a7224 */ /* 0x000fe200078e006e */
[----:B------:R-:W-:Y:S01]  /*26f0*/  BSSY B1, `(.L_x_38) ;  /* 0x000000b000017945 */ /* 0x000fe20003800000 */
[----:B------:R-:W-:Y:S01]  /*2700*/  FMUL R10, R10, R91 ;  /* 0x0000005b0a0a7220 */ /* 0x000fe20000400000 */
[----:B------:R-:W-:Y:S02]  /*2710*/  ISETP.GT.AND P0, PT, R3, RZ, P4 ;  /* 0x000000ff0300720c */ /* 0x000fe40002704270 */
[----:B------:R-:W-:Y:S01]  /*2720*/  P2R R117, PR, RZ, 0x10 ;  /* 0x00000010ff757803 */ /* 0x000fe20000000000 */
[----:B------:R-:W-:Y:S01]  /*2730*/  FFMA R10, R59, R90, R10 ;  /* 0x0000005a3b0a7223 */ /* 0x000fe2000000000a */
[----:B------:R-:W-:Y:S01]  /*2740*/  IMAD.MOV.U32 R59, RZ, RZ, R111 ;  /* 0x000000ffff3b7224 */ /* 0x000fe200078e006f */
[----:B------:R-:W-:-:S03]  /*2750*/  PRMT R116, R15, 0x7610, R116 ;  /* 0x000076100f747816 */ /* 0x000fc60000000074 */
[----:B------:R-:W-:-:S05]  /*2760*/  F2FP.BF16.F32.PACK_AB R10, RZ, R10 ;  /* 0x0000000aff0a723e */ /* 0x000fca00000010ff */
[----:B------:R3:W-:Y:S01]  /*2770*/  @P1 STG.E.U16 desc[UR38][R58.64+0x2], R10 ;  /* 0x0000020a3a001986 */ /* 0x0007e2000c101526 */
[----:B------:R-:W-:Y:S05]  /*2780*/  @!P0 BRA `(.L_x_39) ;  /* 0x0000000000048947 */ /* 0x000fea0003800000 */
[----:B------:R4:W5:Y:S02]  /*2790*/  LDG.E.LTC128B.U16 R116, desc[UR38][R6.64+0x10] ;  /* 0x0000102606747981 */ /* 0x000964000c1e1520 */
.L_x_39:
[----:B------:R-:W-:Y:S05]  /*27a0*/  BSYNC B1 ;  /* 0x0000000000017941 */ /* 0x000fea0003800000 */
.L_x_38:
[----:B---3-5:R-:W-:Y:S01]  /*27b0*/  IMAD.U32 R10, R116, 0x10000, RZ ;  /* 0x00010000740a7824 */ /* 0x028fe200078e00ff */
[C---:B0-----:R-:W-:Y:S01]  /*27c0*/  SHF.L.U64.HI R5, R93.reuse, 0x1, R94 ;  /* 0x000000015d057819 */ /* 0x041fe2000001025e */
[----:B------:R-:W-:Y:S01]  /*27d0*/  IMAD.SHL.U32 R15, R93, 0x2, RZ ;  /* 0x000000025d0f7824 */ /* 0x000fe200078e00ff */
[----:B------:R-:W-:Y:S01]  /*27e0*/  ISETP.GT.AND P3, PT, R4, 0x9, PT ;  /* 0x000000090400780c */ /* 0x000fe20003f64270 */
[----:B------:R-:W-:Y:S01]  /*27f0*/  FMUL R11, R10, R91 ;  /* 0x0000005b0a0b7220 */ /* 0x000fe20000400000 */
[----:B------:R-:W-:Y:S02]  /*2800*/  BSSY B1, `(.L_x_40) ;  /* 0x000000a000017945 */ /* 0x000fe40003800000 */
[----:B------:R-:W-:Y:S01]  /*2810*/  IADD3 R10, P1, P2, R15, R104, R119 ;  /* 0x000000680f0a7210 */ /* 0x000fe20007a3e077 */
[----:B------:R-:W-:Y:S01]  /*2820*/  FFMA R60, R60, R90, R11 ;  /* 0x0000005a3c3c7223 */ /* 0x000fe2000000000b */
[----:B------:R-:W-:Y:S02]  /*2830*/  P2R R119, PR, RZ, 0x8 ;  /* 0x00000008ff777803 */ /* 0x000fe40000000000 */
[----:B------:R-:W-:-:S02]  /*2840*/  IADD3.X R11, R5, R105, R121, P1, P2 ;  /* 0x00000069050b7210 */ /* 0x000fc40000fe4479 */
[----:B------:R-:W-:Y:S02]  /*2850*/  F2FP.BF16.F32.PACK_AB R60, RZ, R60 ;  /* 0x0000003cff3c723e */ /* 0x000fe400000010ff */
[----:B------:R-:W-:-:S03]  /*2860*/  ISETP.GT.AND P1, PT, R3, RZ, P3 ;  /* 0x000000ff0300720c */ /* 0x000fc60001f24270 */
[----:B------:R0:W-:Y:S10]  /*2870*/  @P0 STG.E.U16 desc[UR38][R104.64+0x10], R60 ;  /* 0x0000103c68000986 */ /* 0x0001f4000c101526 */
[----:B------:R-:W-:Y:S05]  /*2880*/  @!P1 BRA `(.L_x_41) ;  /* 0x0000000000049947 */ /* 0x000fea0003800000 */
[----:B------:R3:W5:Y:S02]  /*2890*/  LDG.E.LTC128B.U16 R116, desc[UR38][R6.64+0x12] ;  /* 0x0000122606747981 */ /* 0x000764000c1e1520 */
.L_x_41:
[----:B------:R-:W-:Y:S05]  /*28a0*/  BSYNC B1 ;  /* 0x0000000000017941 */ /* 0x000fea0003800000 */
.L_x_40:
[----:B0----5:R-:W-:Y:S01]  /*28b0*/  IMAD.U32 R60, R116, 0x10000, RZ ;  /* 0x00010000743c7824 */ /* 0x021fe200078e00ff */
[----:B------:R-:W-:Y:S01]  /*28c0*/  ISETP.GT.AND P0, PT, R3, 0x8, P4 ;  /* 0x000000080300780c */ /* 0x000fe20002704270 */
[----:B------:R-:W-:Y:S02]  /*28d0*/  BSSY B1, `(.L_x_42) ;  /* 0x000000a000017945 */ /* 0x000fe40003800000 */
[----:B------:R-:W-:-:S04]  /*28e0*/  FMUL R60, R60, R91 ;  /* 0x0000005b3c3c7220 */ /* 0x000fc80000400000 */
[----:B------:R-:W-:Y:S01]  /*28f0*/  FFMA R60, R61, R90, R60 ;  /* 0x0000005a3d3c7223 */ /* 0x000fe2000000003c */
[----:B------:R-:W-:-:S04]  /*2900*/  @P1 IMAD.MOV.U32 R61, RZ, RZ, R105 ;  /* 0x000000ffff3d1224 */ /* 0x000fc800078e0069 */
[----:B------:R-:W-:-:S04]  /*2910*/  F2FP.BF16.F32.PACK_AB R60, RZ, R60 ;  /* 0x0000003cff3c723e */ /* 0x000fc800000010ff */
[----:B------:R-:W-:Y:S01]  /*2920*/  PRMT R120, R60, 0x7610, R120 ;  /* 0x000076103c787816 */ /* 0x000fe20000000078 */
[----:B------:R-:W-:-:S05]  /*2930*/  @P1 IMAD.MOV.U32 R60, RZ, RZ, R104 ;  /* 0x000000ffff3c1224 */ /* 0x000fca00078e0068 */
[----:B------:R0:W-:Y:S01]  /*2940*/  @P1 STG.E.U16 desc[UR38][R60.64+0x12], R120 ;  /* 0x000012783c001986 */ /* 0x0001e2000c101526 */
[----:B------:R-:W-:Y:S05]  /*2950*/  @!P0 BRA `(.L_x_43) ;  /* 0x0000000000048947 */ /* 0x000fea0003800000 */
[----:B------:R0:W5:Y:S02]  /*2960*/  LDG.E.LTC128B.U16 R116, desc[UR38][R56.64+0x10] ;  /* 0x0000102638747981 */ /* 0x000164000c1e1520 */
.L_x_43:
[----:B------:R-:W-:Y:S05]  /*2970*/  BSYNC B1 ;  /* 0x0000000000017941 */ /* 0x000fea0003800000 */
.L_x_42:
[----:B0----5:R-:W-:Y:S01]  /*2980*/  IMAD.U32 R60, R116, 0x10000, RZ ;  /* 0x00010000743c7824 */ /* 0x021fe200078e00ff */
[----:B------:R-:W-:Y:S01]  /*2990*/  ISETP.GT.AND P1, PT, R3, 0x8, P3 ;  /* 0x000000080300780c */ /* 0x000fe20001f24270 */
[----:B------:R-:W-:Y:S02]  /*29a0*/  BSSY B1, `(.L_x_44) ;  /* 0x0000007000017945 */ /* 0x000fe40003800000 */
[----:B------:R-:W-:-:S04]  /*29b0*/  FMUL R61, R60, R91 ;  /* 0x0000005b3c3d7220 */ /* 0x000fc80000400000 */
[----:B------:R-:W-:-:S05]  /*29c0*/  FFMA R61, R62, R90, R61 ;  /* 0x0000005a3e3d7223 */ /* 0x000fca000000003d */
[----:B------:R-:W-:-:S05]  /*29d0*/  F2FP.BF16.F32.PACK_AB R61, RZ, R61 ;  /* 0x0000003dff3d723e */ /* 0x000fca00000010ff */
[----:B------:R0:W-:Y:S01]  /*29e0*/  @P0 STG.E.U16 desc[UR38][R58.64+0x10], R61 ;  /* 0x0000103d3a000986 */ /* 0x0001e2000c101526 */
[----:B------:R-:W-:Y:S05]  /*29f0*/  @!P1 BRA `(.L_x_45) ;  /* 0x0000000000049947 */ /* 0x000fea0003800000 */
[----:B------:R0:W5:Y:S02]  /*2a00*/  LDG.E.LTC128B.U16 R116, desc[UR38][R56.64+0x12] ;  /* 0x0000122638747981 */ /* 0x000164000c1e1520 */
.L_x_45:
[----:B------:R-:W-:Y:S05]  /*2a10*/  BSYNC B1 ;  /* 0x0000000000017941 */ /* 0x000fea0003800000 */
.L_x_44:
[----:B-----5:R-:W-:Y:S01]  /*2a20*/  IMAD.U32 R60, R116, 0x10000, RZ ;  /* 0x00010000743c7824 */ /* 0x020fe200078e00ff */
[----:B------:R-:W-:Y:S01]  /*2a30*/  IADD3 R123, P0, R108, 0x80, RZ ;  /* 0x000000806c7b7810 */ /* 0x000fe20007f1e0ff */
[----:B------:R-:W-:Y:S01]  /*2a40*/  BSSY B1, `(.L_x_46) ;  /* 0x000000b000017945 */ /* 0x000fe20003800000 */
[----:B------:R-:W-:Y:S01]  /*2a50*/  ISETP.GT.AND P2, PT, R4, 0x10, PT ;  /* 0x000000100400780c */ /* 0x000fe20003f44270 */
[----:B------:R-:W-:Y:S02]  /*2a60*/  FMUL R60, R60, R91 ;  /* 0x0000005b3c3c7220 */ /* 0x000fe40000400000 */
[----:B------:R-:W-:Y:S01]  /*2a70*/  IMAD.X R109, RZ, RZ, R109, P0 ;  /* 0x000000ffff6d7224 */ /* 0x000fe200000e066d */
[----:B------:R-:W-:Y:S01]  /*2a80*/  ISETP.GT.AND P0, PT, R3, RZ, P2 ;  /* 0x000000ff0300720c */ /* 0x000fe20001704270 */
[----:B------:R-:W-:Y:S01]  /*2a90*/  FFMA R60, R63, R90, R60 ;  /* 0x0000005a3f3c7223 */ /* 0x000fe2000000003c */
[----:B------:R-:W-:-:S04]  /*2aa0*/  P2R R120, PR, RZ, 0x4 ;  /* 0x00000004ff787803 */ /* 0x000fc80000000000 */
[----:B------:R-:W-:-:S05]  /*2ab0*/  F2FP.BF16.F32.PACK_AB R60, RZ, R60 ;  /* 0x0000003cff3c723e */ /* 0x000fca00000010ff */
[----:B------:R0:W-:Y:S02]  /*2ac0*/  @P1 STG.E.U16 desc[UR38][R58.64+0x12], R60 ;  /* 0x0000123c3a001986 */ /* 0x0001e4000c101526 */
[----:B------:R-:W-:Y:S05]  /*2ad0*/  @!P0 BRA `(.L_x_47) ;  /* 0x0000000000048947 */ /* 0x000fea0003800000 */
[----:B------:R0:W5:Y:S02]  /*2ae0*/  LDG.E.LTC128B.U16 R116, desc[UR38][R6.64+0x20] ;  /* 0x0000202606747981 */ /* 0x000164000c1e1520 */
.L_x_47:
[----:B------:R-:W-:Y:S05]  /*2af0*/  BSYNC B1 ;  /* 0x0000000000017941 */ /* 0x000fea0003800000 */
.L_x_46:
[----:B0----5:R-:W-:Y:S01]  /*2b00*/  IMAD.U32 R60, R116, 0x10000, RZ ;  /* 0x00010000743c7824 */ /* 0x021fe200078e00ff */
[----:B------:R-:W-:Y:S01]  /*2b10*/  ISETP.GT.AND P1, PT, R4, 0x11, PT ;  /* 0x000000110400780c */ /* 0x000fe20003f24270 */
[-C--:B------:R-:W-:Y:S01]  /*2b20*/  IMAD.WIDE.U32 R62, R123, R106.reuse, R8 ;  /* 0x0000006a7b3e7225 */ /* 0x080fe200078e0008 */
[----:B------:R-:W-:Y:S03]  /*2b30*/  BSSY B1, `(.L_x_48) ;  /* 0x0000021000017945 */ /* 0x000fe60003800000 */
[----:B------:R-:W-:Y:S01]  /*2b40*/  FMUL R21, R60, R91 ;  /* 0x0000005b3c157220 */ /* 0x000fe20000400000 */
[----:B------:R-:W-:-:S03]  /*2b50*/  IMAD R60, R109, R106, RZ ;  /* 0x0000006a6d3c7224 */ /* 0x000fc600078e02ff */
[----:B------:R-:W-:Y:S01]  /*2b60*/  FFMA R21, R64, R90, R21 ;  /* 0x0000005a40157223 */ /* 0x000fe20000000015 */
[C---:B------:R-:W-:Y:S02]  /*2b70*/  IMAD R121, R123.reuse, R107, R60 ;  /* 0x0000006b7b797224 */ /* 0x040fe400078e023c */
[----:B------:R-:W-:Y:S02]  /*2b80*/  IMAD.WIDE.U32 R60, R123, R106, R102 ;  /* 0x0000006a7b3c7225 */ /* 0x000fe400078e0066 */
[----:B------:R-:W-:Y:S02]  /*2b90*/  F2FP.BF16.F32.PACK_AB R21, RZ, R21 ;  /* 0x00000015ff15723e */ /* 0x000fe400000010ff */
[----:B------:R-:W-:Y:S02]  /*2ba0*/  IMAD.IADD R63, R121, 0x1, R63 ;  /* 0x00000001793f7824 */ /* 0x000fe400078e023f */
[----:B------:R-:W-:Y:S01]  /*2bb0*/  PRMT R107, R21, 0x7610, R107 ;  /* 0x00007610156b7816 */ /* 0x000fe2000000006b */
[----:B------:R-:W-:-:S02]  /*2bc0*/  IMAD.IADD R21, R61, 0x1, R121 ;  /* 0x000000013d157824 */ /* 0x000fc400078e0279 */
[----:B------:R-:W-:Y:S02]  /*2bd0*/  IMAD.WIDE.U32 R108, R23, R14, R62 ;  /* 0x0000000e176c7225 */ /* 0x000fe400078e003e */
[----:B------:R0:W-:Y:S01]  /*2be0*/  @P0 STG.E.U16 desc[UR38][R104.64+0x20], R107 ;  /* 0x0000206b68000986 */ /* 0x0001e2000c101526 */
[----:B------:R-:W-:-:S04]  /*2bf0*/  LEA R62, P0, R60, R12, 0x1 ;  /* 0x0000000c3c3e7211 */ /* 0x000fc800078008ff */
[----:B------:R-:W-:Y:S01]  /*2c00*/  LEA.HI.X R63, R60, R13, R21, 0x1, P0 ;  /* 0x0000000d3c3f7211 */ /* 0x000fe200000f0c15 */
[----:B------:R-:W-:Y:S01]  /*2c10*/  IMAD.IADD R21, R115, 0x1, R109 ;  /* 0x0000000173157824 */ /* 0x000fe200078e026d */
[----:B------:R-:W-:-:S04]  /*2c20*/  LEA R60, P0, R108, R12, 0x1 ;  /* 0x0000000c6c3c7211 */ /* 0x000fc800078008ff */
[----:B------:R-:W-:Y:S01]  /*2c30*/  LEA.HI.X R61, R108, R13, R21, 0x1, P0 ;  /* 0x0000000d6c3d7211 */ /* 0x000fe200000f0c15 */
[----:B0-----:R-:W-:-:S04]  /*2c40*/  IMAD.WIDE.U32 R106, R123, R106, R112 ;  /* 0x0000006a7b6a7225 */ /* 0x001fc800078e0070 */
[----:B------:R-:W-:Y:S01]  /*2c50*/  IMAD.IADD R121, R121, 0x1, R107 ;  /* 0x0000000179797824 */ /* 0x000fe200078e026b */
[----:B------:R-:W-:-:S05]  /*2c60*/  IADD3 R64, P0, R20, R106, RZ ;  /* 0x0000006a14407210 */ /* 0x000fca0007f1e0ff */
[----:B------:R-:W-:Y:S01]  /*2c70*/  IMAD.X R102, R121, 0x1, R103, P0 ;  /* 0x0000000179667824 */ /* 0x000fe200000e0667 */
[----:B------:R-:W-:-:S05]  /*2c80*/  IADD3 R20, P0, R8, R106, RZ ;  /* 0x0000006a08147210 */ /* 0x000fca0007f1e0ff */
[----:B------:R-:W-:Y:S01]  /*2c90*/  IMAD.X R21, R9, 0x1, R121, P0 ;  /* 0x0000000109157824 */ /* 0x000fe200000e0679 */
[----:B------:R-:W-:Y:S01]  /*2ca0*/  LEA R8, P0, R64, R12, 0x1 ;  /* 0x0000000c40087211 */ /* 0x000fe200078008ff */
[----:B------:R-:W-:-:S03]  /*2cb0*/  IMAD.WIDE.U32 R20, R23, R14, R20 ;  /* 0x0000000e17147225 */ /* 0x000fc600078e0014 */
[----:B------:R-:W-:Y:S02]  /*2cc0*/  LEA.HI.X R9, R64, R13, R102, 0x1, P0 ;  /* 0x0000000d40097211 */ /* 0x000fe400000f0c66 */
[----:B------:R-:W-:Y:S01]  /*2cd0*/  P2R R23, PR, RZ, 0x2 ;  /* 0x00000002ff177803 */ /* 0x000fe20000000000 */
[----:B------:R-:W-:Y:S01]  /*2ce0*/  IMAD.IADD R115, R115, 0x1, R21 ;  /* 0x0000000173737824 */ /* 0x000fe200078e0215 */
[----:B------:R-:W-:-:S04]  /*2cf0*/  LEA R12, P0, R20, R12, 0x1 ;  /* 0x0000000c140c7211 */ /* 0x000fc800078008ff */
[----:B------:R-:W-:Y:S02]  /*2d00*/  LEA.HI.X R13, R20, R13, R115, 0x1, P0 ;  /* 0x0000000d140d7211 */ /* 0x000fe400000f0c73 */
[----:B------:R-:W-:-:S13]  /*2d10*/  ISETP.GT.AND P0, PT, R3, RZ, P1 ;  /* 0x000000ff0300720c */ /* 0x000fda0000f04270 */
[----:B------:R-:W-:Y:S05]  /*2d20*/  @!P0 BRA `(.L_x_49) ;  /* 0x0000000000048947 */ /* 0x000fea0003800000 */
[----:B------:R0:W5:Y:S02]  /*2d30*/  LDG.E.LTC128B.U16 R116, desc[UR38][R6.64+0x22] ;  /* 0x0000222606747981 */ /* 0x000164000c1e1520 */
.L_x_49:
[----:B------:R-:W-:Y:S05]  /*2d40*/  BSYNC B1 ;  /* 0x0000000000017941 */ /* 0x000fea0003800000 */
.L_x_48:
[----:B-----5:R-:W-:Y:S01]  /*2d50*/  IMAD.U32 R14, R116, 0x10000, RZ ;  /* 0x00010000740e7824 */ /* 0x020fe200078e00ff */
[----:B------:R-:W-:Y:S01]  /*2d60*/  BSSY B1, `(.L_x_50) ;  /* 0x000000a000017945 */ /* 0x000fe20003800000 */
[----:B------:R-:W-:Y:S02]  /*2d70*/  @P0 IMAD.MOV.U32 R20, RZ, RZ, R104 ;  /* 0x000000ffff140224 */ /* 0x000fe400078e0068 */
[----:B------:R-:W-:Y:S01]  /*2d80*/  FMUL R14, R14, R91 ;  /* 0x0000005b0e0e7220 */ /* 0x000fe20000400000 */
[----:B------:R-:W-:-:S03]  /*2d90*/  @P0 IMAD.MOV.U32 R21, RZ, RZ, R105 ;  /* 0x000000ffff150224 */ /* 0x000fc600078e0069 */
[----:B------:R-:W-:-:S05]  /*2da0*/  FFMA R14, R65, R90, R14 ;  /* 0x0000005a410e7223 */ /* 0x000fca000000000e */
[----:B------:R-:W-:-:S05]  /*2db0*/  F2FP.BF16.F32.PACK_AB R14, RZ, R14 ;  /* 0x0000000eff0e723e */ /* 0x000fca00000010ff */
[----:B------:R0:W-:Y:S01]  /*2dc0*/  @P0 STG.E.U16 desc[UR38][R20.64+0x22], R14 ;  /* 0x0000220e14000986 */ /* 0x0001e2000c101526 */
[----:B------:R-:W-:-:S13]  /*2dd0*/  ISETP.GT.AND P0, PT, R3, 0x8, P2 ;  /* 0x000000080300780c */ /* 0x000fda0001704270 */
[----:B0-----:R-:W-:Y:S05]  /*2de0*/  @!P0 BRA `(.L_x_51) ;  /* 0x0000000000048947 */ /* 0x001fea0003800000 */
[----:B------:R0:W5:Y:S02]  /*2df0*/  LDG.E.LTC128B.U16 R116, desc[UR38][R56.64+0x20] ;  /* 0x0000202638747981 */ /* 0x000164000c1e1520 */
.L_x_51:
[----:B------:R-:W-:Y:S05]  /*2e00*/  BSYNC B1 ;  /* 0x0000000000017941 */ /* 0x000fea0003800000 */
.L_x_50:
[----:B-----5:R-:W-:Y:S01]  /*2e10*/  IMAD.U32 R14, R116, 0x10000, RZ ;  /* 0x00010000740e7824 */ /* 0x020fe200078e00ff */
[----:B------:R-:W-:Y:S03]  /*2e20*/  BSSY B1, `(.L_x_52) ;  /* 0x0000008000017945 */ /* 0x000fe60003800000 */
[----:B------:R-:W-:-:S04]  /*2e30*/  FMUL R21, R14, R91 ;  /* 0x0000005b0e157220 */ /* 0x000fc80000400000 */
[----:B------:R-:W-:-:S05]  /*2e40*/  FFMA R21, R66, R90, R21 ;  /* 0x0000005a42157223 */ /* 0x000fca0000000015 */
[----:B------:R-:W-:-:S05]  /*2e50*/  F2FP.BF16.F32.PACK_AB R21, RZ, R21 ;  /* 0x00000015ff15723e */ /* 0x000fca00000010ff */
[----:B------:R0:W-:Y:S01]  /*2e60*/  @P0 STG.E.U16 desc[UR38][R58.64+0x20], R21 ;  /* 0x000020153a000986 */ /* 0x0001e2000c101526 */
[----:B------:R-:W-:-:S13]  /*2e70*/  ISETP.GT.AND P0, PT, R3, 0x8, P1 ;  /* 0x000000080300780c */ /* 0x000fda0000f04270 */
[----:B0-----:R-:W-:Y:S05]  /*2e80*/  @!P0 BRA `(.L_x_53) ;  /* 0x0000000000048947 */ /* 0x001fea0003800000 */
[----:B------:R0:W5:Y:S02]  /*2e90*/  LDG.E.LTC128B.U16 R116, desc[UR38][R56.64+0x22] ;  /* 0x0000222638747981 */ /* 0x000164000c1e1520 */
.L_x_53:
[----:B------:R-:W-:Y:S05]  /*2ea0*/  BSYNC B1 ;  /* 0x0000000000017941 */ /* 0x000fea0003800000 */
.L_x_52:
[----:B-----5:R-:W-:Y:S01]  /*2eb0*/  IMAD.U32 R14, R116, 0x10000, RZ ;  /* 0x00010000740e7824 */ /* 0x020fe200078e00ff */
[----:B------:R-:W-:Y:S01]  /*2ec0*/  ISETP.GT.AND P2, PT, R4, 0x18, PT ;  /* 0x000000180400780c */ /* 0x000fe20003f44270 */
[----:B------:R-:W-:Y:S02]  /*2ed0*/  BSSY B1, `(.L_x_54) ;  /* 0x0000009000017945 */ /* 0x000fe40003800000 */
[----:B------:R-:W-:Y:S01]  /*2ee0*/  FMUL R14, R14, R91 ;  /* 0x0000005b0e0e7220 */ /* 0x000fe20000400000 */
[----:B------:R-:W-:-:S03]  /*2ef0*/  P2R R102, PR, RZ, 0x4 ;  /* 0x00000004ff667803 */ /* 0x000fc60000000000 */
[----:B------:R-:W-:-:S05]  /*2f00*/  FFMA R14, R67, R90, R14 ;  /* 0x0000005a430e7223 */ /* 0x000fca000000000e */
[----:B------:R-:W-:-:S05]  /*2f10*/  F2FP.BF16.F32.PACK_AB R14, RZ, R14 ;  /* 0x0000000eff0e723e */ /* 0x000fca00000010ff */
[----:B------:R0:W-:Y:S01]  /*2f20*/  @P0 STG.E.U16 desc[UR38][R58.64+0x22], R14 ;  /* 0x0000220e3a000986 */ /* 0x0001e2000c101526 */
[----:B------:R-:W-:-:S13]  /*2f30*/  ISETP.GT.AND P0, PT, R3, RZ, P2 ;  /* 0x000000ff0300720c */ /* 0x000fda0001704270 */
[----:B0-----:R-:W-:Y:S05]  /*2f40*/  @!P0 BRA `(.L_x_55) ;  /* 0x0000000000048947 */ /* 0x001fea0003800000 */
[----:B------:R0:W5:Y:S02]  /*2f50*/  LDG.E.LTC128B.U16 R116, desc[UR38][R6.64+0x30] ;  /* 0x0000302606747981 */ /* 0x000164000c1e1520 */
.L_x_55:
[----:B------:R-:W-:Y:S05]  /*2f60*/  BSYNC B1 ;  /* 0x0000000000017941 */ /* 0x000fea0003800000 */
.L_x_54:
[----:B-----5:R-:W-:Y:S01]  /*2f70*/  IMAD.U32 R14, R116, 0x10000, RZ ;  /* 0x00010000740e7824 */ /* 0x020fe200078e00ff */
[----:B------:R-:W-:Y:S01]  /*2f80*/  ISETP.GT.AND P1, PT, R4, 0x19, PT ;  /* 0x000000190400780c */ /* 0x000fe20003f24270 */
[----:B------:R-:W-:Y:S01]  /*2f90*/  @P0 IMAD.MOV.U32 R20, RZ, RZ, R104 ;  /* 0x000000ffff140224 */ /* 0x000fe200078e0068 */
[----:B------:R-:W-:Y:S01]  /*2fa0*/  BSSY B1, `(.L_x_56) ;  /* 0x000000b000017945 */ /* 0x000fe20003800000 */
[----:B------:R-:W-:-:S04]  /*2fb0*/  FMUL R21, R14, R91 ;  /* 0x0000005b0e157220 */ /* 0x000fc80000400000 */
[----:B------:R-:W-:Y:S01]  /*2fc0*/  FFMA R21, R68, R90, R21 ;  /* 0x0000005a44157223 */ /* 0x000fe20000000015 */
[----:B------:R-:W-:-:S04]  /*2fd0*/  P2R R68, PR, RZ, 0x2 ;  /* 0x00000002ff447803 */ /* 0x000fc80000000000 */
[----:B------:R-:W-:-:S04]  /*2fe0*/  F2FP.BF16.F32.PACK_AB R21, RZ, R21 ;  /* 0x00000015ff15723e */ /* 0x000fc800000010ff */
[----:B------:R-:W-:Y:S01]  /*2ff0*/  PRMT R14, R21, 0x7610, R14 ;  /* 0x00007610150e7816 */ /* 0x000fe2000000000e */
[----:B------:R-:W-:-:S05]  /*3000*/  @P0 IMAD.MOV.U32 R21, RZ, RZ, R105 ;  /* 0x000000ffff150224 */ /* 0x000fca00078e0069 */
[----:B------:R0:W-:Y:S01]  /*3010*/  @P0 STG.E.U16 desc[UR38][R20.64+0x30], R14 ;  /* 0x0000300e14000986 */ /* 0x0001e2000c101526 */
[----:B------:R-:W-:-:S13]  /*3020*/  ISETP.GT.AND P0, PT, R3, RZ, P1 ;  /* 0x000000ff0300720c */ /* 0x000fda0000f04270 */
[----:B0-----:R-:W-:Y:S05]  /*3030*/  @!P0 BRA `(.L_x_57) ;  /* 0x0000000000048947 */ /* 0x001fea0003800000 */
[----:B------:R0:W5:Y:S02]  /*3040*/  LDG.E.LTC128B.U16 R116, desc[UR38][R6.64+0x32] ;  /* 0x0000322606747981 */ /* 0x000164000c1e1520 */
.L_x_57:
[----:B------:R-:W-:Y:S05]  /*3050*/  BSYNC B1 ;  /* 0x0000000000017941 */ /* 0x000fea0003800000 */
.L_x_56:
        /* <DEDUP_REMOVED lines=11> */
.L_x_59:
[----:B------:R-:W-:Y:S05]  /*3110*/  BSYNC B1 ;  /* 0x0000000000017941 */ /* 0x000fea0003800000 */
.L_x_58:
        /* <DEDUP_REMOVED lines=9> */
.L_x_61:
[----:B------:R-:W-:Y:S05]  /*31b0*/  BSYNC B1 ;  /* 0x0000000000017941 */ /* 0x000fea0003800000 */
.L_x_60:
        /* <DEDUP_REMOVED lines=11> */
.L_x_63:
[----:B------:R-:W-:Y:S05]  /*3270*/  BSYNC B1 ;  /* 0x0000000000017941 */ /* 0x000fea0003800000 */
.L_x_62:
[----:B-----5:R-:W-:Y:S01]  /*3280*/  IMAD.U32 R14, R116, 0x10000, RZ ;  /* 0x00010000740e7824 */ /* 0x020fe200078e00ff */
[----:B------:R-:W-:Y:S01]  /*3290*/  ISETP.GT.AND P1, PT, R4, 0x21, PT ;  /* 0x000000210400780c */ /* 0x000fe20003f24270 */
[----:B------:R-:W-:Y:S01]  /*32a0*/  @P0 IMAD.MOV.U32 R20, RZ, RZ, R104 ;  /* 0x000000ffff140224 */ /* 0x000fe200078e0068 */
[----:B------:R-:W-:Y:S01]  /*32b0*/  BSSY B1, `(.L_x_64) ;  /* 0x000000b000017945 */ /* 0x000fe20003800000 */
[----:B------:R-:W-:Y:S01]  /*32c0*/  FMUL R21, R14, R91 ;  /* 0x0000005b0e157220 */ /* 0x000fe20000400000 */
[----:B------:R-:W-:-:S03]  /*32d0*/  P2R R70, PR, RZ, 0x2 ;  /* 0x00000002ff467803 */ /* 0x000fc60000000000 */
[----:B------:R-:W-:-:S05]  /*32e0*/  FFMA R21, R72, R90, R21 ;  /* 0x0000005a48157223 */ /* 0x000fca0000000015 */
[----:B------:R-:W-:-:S04]  /*32f0*/  F2FP.BF16.F32.PACK_AB R21, RZ, R21 ;  /* 0x00000015ff15723e */ /* 0x000fc800000010ff */
[----:B------:R-:W-:Y:S01]  /*3300*/  PRMT R14, R21, 0x7610, R14 ;  /* 0x00007610150e7816 */ /* 0x000fe2000000000e */
[----:B------:R-:W-:-:S05]  /*3310*/  @P0 IMAD.MOV.U32 R21, RZ, RZ, R105 ;  /* 0x000000ffff150224 */ /* 0x000fca00078e0069 */
[----:B------:R0:W-:Y:S01]  /*3320*/  @P0 STG.E.U16 desc[UR38][R20.64+0x40], R14 ;  /* 0x0000400e14000986 */ /* 0x0001e2000c101526 */
[----:B------:R-:W-:-:S13]  /*3330*/  ISETP.GT.AND P0, PT, R3, RZ, P1 ;  /* 0x000000ff0300720c */ /* 0x000fda0000f04270 */
[----:B0-----:R-:W-:Y:S05]  /*3340*/  @!P0 BRA `(.L_x_65) ;  /* 0x0000000000048947 */ /* 0x001fea0003800000 */
[----:B------:R0:W5:Y:S02]  /*3350*/  LDG.E.LTC128B.U16 R116, desc[UR38][R6.64+0x42] ;  /* 0x0000422606747981 */ /* 0x000164000c1e1520 */
.L_x_65:
[----:B------:R-:W-:Y:S05]  /*3360*/  BSYNC B1 ;  /* 0x0000000000017941 */ /* 0x000fea0003800000 */
.L_x_64:
        /* <DEDUP_REMOVED lines=11> */
.L_x_67:
[----:B------:R-:W-:Y:S05]  /*3420*/  BSYNC B1 ;  /* 0x0000000000017941 */ /* 0x000fea0003800000 */
.L_x_66:
        /* <DEDUP_REMOVED lines=9> */
.L_x_69:
[----:B------:R-:W-:Y:S05]  /*34c0*/  BSYNC B1 ;  /* 0x0000000000017941 */ /* 0x000fea0003800000 */
.L_x_68:
        /* <DEDUP_REMOVED lines=11> */
.L_x_71:
[----:B------:R-:W-:Y:S05]  /*3580*/  BSYNC B1 ;  /* 0x0000000000017941 */ /* 0x000fea0003800000 */
.L_x_70:
[----:B-----5:R-:W-:Y:S01]  /*3590*/  IMAD.U32 R14, R116, 0x10000, RZ ;  /* 0x00010000740e7824 */ /* 0x020fe200078e00ff */
[----:B------:R-:W-:Y:S01]  /*35a0*/  ISETP.GT.AND P5, PT, R4, 0x29, PT ;  /* 0x000000290400780c */ /* 0x000fe20003fa4270 */
[----:B------:R-:W-:Y:S01]  /*35b0*/  @P0 IMAD.MOV.U32 R20, RZ, RZ, R104 ;  /* 0x000000ffff140224 */ /* 0x000fe200078e0068 */
[----:B------:R-:W-:Y:S01]  /*35c0*/  BSSY B1, `(.L_x_72) ;  /* 0x000000b000017945 */ /* 0x000fe20003800000 */
[----:B------:R-:W-:-:S04]  /*35d0*/  FMUL R21, R14, R91 ;  /* 0x0000005b0e157220 */ /* 0x000fc80000400000 */
[----:B------:R-:W-:-:S05]  /*35e0*/  FFMA R21, R76, R90, R21 ;  /* 0x0000005a4c157223 */ /* 0x000fca0000000015 */
[----:B------:R-:W-:-:S04]  /*35f0*/  F2FP.BF16.F32.PACK_AB R21, RZ, R21 ;  /* 0x00000015ff15723e */ /* 0x000fc800000010ff */
[----:B------:R-:W-:Y:S01]  /*3600*/  PRMT R14, R21, 0x7610, R14 ;  /* 0x00007610150e7816 */ /* 0x000fe2000000000e */
[----:B------:R-:W-:-:S05]  /*3610*/  @P0 IMAD.MOV.U32 R21, RZ, RZ, R105 ;  /* 0x000000ffff150224 */ /* 0x000fca00078e0069 */
[----:B------:R1:W-:Y:S01]  /*3620*/  @P0 STG.E.U16 desc[UR38][R20.64+0x50], R14 ;  /* 0x0000500e14000986 */ /* 0x0003e2000c101526 */
[----:B------:R-:W-:Y:S02]  /*3630*/  ISETP.GT.AND P0, PT, R3, RZ, P5 ;  /* 0x000000ff0300720c */ /* 0x000fe40002f04270 */
[----:B-1----:R-:W-:-:S11]  /*3640*/  P2R R14, PR, RZ, 0x20 ;  /* 0x00000020ff0e7803 */ /* 0x002fd60000000000 */
[----:B------:R-:W-:Y:S05]  /*3650*/  @!P0 BRA `(.L_x_73) ;  /* 0x0000000000048947 */ /* 0x000fea0003800000 */
[----:B------:R1:W5:Y:S02]  /*3660*/  LDG.E.LTC128B.U16 R116, desc[UR38][R6.64+0x52] ;  /* 0x0000522606747981 */ /* 0x000364000c1e1520 */
.L_x_73:
[----:B------:R-:W-:Y:S05]  /*3670*/  BSYNC B1 ;  /* 0x0000000000017941 */ /* 0x000fea0003800000 */
.L_x_72:
        /* <DEDUP_REMOVED lines=11> */
.L_x_75:
[----:B------:R-:W-:Y:S05]  /*3730*/  BSYNC B1 ;  /* 0x0000000000017941 */ /* 0x000fea0003800000 */
.L_x_74:
        /* <DEDUP_REMOVED lines=9> */
.L_x_77:
[----:B------:R-:W-:Y:S05]  /*37d0*/  BSYNC B1 ;  /* 0x0000000000017941 */ /* 0x000fea0003800000 */
.L_x_76:
[----:B-----5:R-:W-:Y:S01]  /*37e0*/  IMAD.U32 R14, R116, 0x10000, RZ ;  /* 0x00010000740e7824 */ /* 0x020fe200078e00ff */
[----:B------:R-:W-:Y:S01]  /*37f0*/  ISETP.GT.AND P3, PT, R4, 0x30, PT ;  /* 0x000000300400780c */ /* 0x000fe20003f64270 */
[----:B------:R-:W-:Y:S02]  /*3800*/  BSSY B1, `(.L_x_78) ;  /* 0x0000008000017945 */ /* 0x000fe40003800000 */
[----:B------:R-:W-:-:S04]  /*3810*/  FMUL R14, R14, R91 ;  /* 0x0000005b0e0e7220 */ /* 0x000fc80000400000 */
[----:B------:R-:W-:-:S05]  /*3820*/  FFMA R14, R79, R90, R14 ;  /* 0x0000005a4f0e7223 */ /* 0x000fca000000000e */
[----:B------:R-:W-:-:S05]  /*3830*/  F2FP.BF16.F32.PACK_AB R14, RZ, R14 ;  /* 0x0000000eff0e723e */ /* 0x000fca00000010ff */
[----:B------:R0:W-:Y:S01]  /*3840*/  @P0 STG.E.U16 desc[UR38][R58.64+0x52], R14 ;  /* 0x0000520e3a000986 */ /* 0x0001e2000c101526 */
[----:B------:R-:W-:-:S13]  /*3850*/  ISETP.GT.AND P0, PT, R3, RZ, P3 ;  /* 0x000000ff0300720c */ /* 0x000fda0001f04270 */
[----:B0-----:R-:W-:Y:S05]  /*3860*/  @!P0 BRA `(.L_x_79) ;  /* 0x0000000000048947 */ /* 0x001fea0003800000 */
[----:B------:R0:W5:Y:S02]  /*3870*/  LDG.E.LTC128B.U16 R116, desc[UR38][R6.64+0x60] ;  /* 0x0000602606747981 */ /* 0x000164000c1e1520 */
.L_x_79:
[----:B------:R-:W-:Y:S05]  /*3880*/  BSYNC B1 ;  /* 0x0000000000017941 */ /* 0x000fea0003800000 */
.L_x_78:
        /* <DEDUP_REMOVED lines=13> */
.L_x_81:
[----:B------:R-:W-:Y:S05]  /*3960*/  BSYNC B1 ;  /* 0x0000000000017941 */ /* 0x000fea0003800000 */
.L_x_80:
        /* <DEDUP_REMOVED lines=11> */
.L_x_83:
[----:B------:R-:W-:Y:S05]  /*3a20*/  BSYNC B1 ;  /* 0x0000000000017941 */ /* 0x000fea0003800000 */
.L_x_82:
        /* <DEDUP_REMOVED lines=9> */
.L_x_85:
[----:B------:R-:W-:Y:S05]  /*3ac0*/  BSYNC B1 ;  /* 0x0000000000017941 */ /* 0x000fea0003800000 */
.L_x_84:
        /* <DEDUP_REMOVED lines=10> */
.L_x_87:
[----:B------:R-:W-:Y:S05]  /*3b70*/  BSYNC B1 ;  /* 0x0000000000017941 */ /* 0x000fea0003800000 */
.L_x_86:
        /* <DEDUP_REMOVED lines=8> */
[----:B------:R-:W-:-:S05]  /*3c00*/  IADD3 R20, P0, R15, R110, RZ ;  /* 0x0000006e0f147210 */ /* 0x000fca0007f1e0ff */
[----:B-1----:R-:W-:Y:S01]  /*3c10*/  IMAD.X R21, R5, 0x1, R111, P0 ;  /* 0x0000000105157824 */ /* 0x002fe200000e066f */
[----:B------:R-:W-:-:S05]  /*3c20*/  IADD3 R64, P0, R15, R110, RZ ;  /* 0x0000006e0f407210 */ /* 0x000fca0007f1e0ff */
[----:B------:R-:W-:Y:S01]  /*3c30*/  IMAD.X R65, R5, 0x1, R111, P0 ;  /* 0x0000000105417824 */ /* 0x000fe200000e066f */
[----:B------:R-:W-:-:S05]  /*3c40*/  IADD3 R14, P0, R15, R104, RZ ;  /* 0x000000680f0e7210 */ /* 0x000fca0007f1e0ff */
[----:B------:R-:W-:Y:S01]  /*3c50*/  IMAD.X R15, R5, 0x1, R105, P0 ;  /* 0x00000001050f7824 */ /* 0x000fe200000e0669 */
[----:B------:R-:W-:-:S04]  /*3c60*/  ISETP.GT.AND P0, PT, R4, 0x39, PT ;  /* 0x000000390400780c */ /* 0x000fc80003f04270 */
[----:B------:R-:W-:-:S13]  /*3c70*/  ISETP.GT.AND P4, PT, R3, RZ, P0 ;  /* 0x000000ff0300720c */ /* 0x000fda0000784270 */
[----:B------:R-:W-:Y:S05]  /*3c80*/  @!P4 BRA `(.L_x_89) ;  /* 0x000000000004c947 */ /* 0x000fea0003800000 */
[----:B------:R1:W5:Y:S02]  /*3c90*/  LDG.E.LTC128B.U16 R116, desc[UR38][R6.64+0x72] ;  /* 0x0000722606747981 */ /* 0x000364000c1e1520 */
.L_x_89:
[----:B------:R-:W-:Y:S05]  /*3ca0*/  BSYNC B1 ;  /* 0x0000000000017941 */ /* 0x000fea0003800000 */
.L_x_88:
        /* <DEDUP_REMOVED lines=9> */
.L_x_91:
[----:B------:R-:W-:Y:S05]  /*3d40*/  BSYNC B1 ;  /* 0x0000000000017941 */ /* 0x000fea0003800000 */
.L_x_90:
        /* <DEDUP_REMOVED lines=9> */
.L_x_93:
[----:B------:R-:W-:Y:S05]  /*3de0*/  BSYNC B1 ;  /* 0x0000000000017941 */ /* 0x000fea0003800000 */
.L_x_92:
[----:B-----5:R-:W-:-:S04]  /*3df0*/  IMAD.U32 R4, R116, 0x10000, RZ ;  /* 0x0001000074047824 */ /* 0x020fc800078e00ff */
[----:B------:R-:W-:-:S04]  /*3e00*/  FMUL R4, R4, R91 ;  /* 0x0000005b04047220 */ /* 0x000fc80000400000 */
[----:B------:R-:W-:-:S05]  /*3e10*/  FFMA R4, R87, R90, R4 ;  /* 0x0000005a57047223 */ /* 0x000fca0000000004 */
[----:B------:R-:W-:-:S04]  /*3e20*/  F2FP.BF16.F32.PACK_AB R4, RZ, R4 ;  /* 0x00000004ff04723e */ /* 0x000fc800000010ff */
[----:B-1-34-:R-:W-:-:S05]  /*3e30*/  PRMT R6, R4, 0x7610, R6 ;  /* 0x0000761004067816 */ /* 0x01afca0000000006 */
[----:B------:R1:W-:Y:S01]  /*3e40*/  @P4 STG.E.U16 desc[UR38][R58.64+0x72], R6 ;  /* 0x000072063a004986 */ /* 0x0003e2000c101526 */
[----:B------:R-:W-:-:S13]  /*3e50*/  ISETP.GT.AND P4, PT, R3, 0x80, P6 ;  /* 0x000000800300780c */ /* 0x000fda0003784270 */
[----:B------:R-:W3:Y:S01]  /*3e60*/  @P4 LDG.E.LTC128B.U16 R116, desc[UR38][R62.64] ;  /* 0x000000263e744981 */ /* 0x000ee2000c1e1520 */
[----:B------:R-:W-:Y:S01]  /*3e70*/  BSSY B1, `(.L_x_94) ;  /* 0x000000a000017945 */ /* 0x000fe20003800000 */
[----:B---3--:R-:W-:-:S04]  /*3e80*/  IMAD.U32 R4, R116, 0x10000, RZ ;  /* 0x0001000074047824 */ /* 0x008fc800078e00ff */
[----:B------:R-:W-:-:S04]  /*3e90*/  FMUL R5, R4, R91 ;  /* 0x0000005b04057220 */ /* 0x000fc80000400000 */
[----:B------:R-:W-:-:S05]  /*3ea0*/  FFMA R5, R24, R90, R5 ;  /* 0x0000005a18057223 */ /* 0x000fca0000000005 */
[----:B------:R-:W-:-:S05]  /*3eb0*/  F2FP.BF16.F32.PACK_AB R5, RZ, R5 ;  /* 0x00000005ff05723e */ /* 0x000fca00000010ff */
[----:B------:R1:W-:Y:S01]  /*3ec0*/  @P4 STG.E.U16 desc[UR38][R14.64], R5 ;  /* 0x000000050e004986 */ /* 0x0003e2000c101526 */
[----:B------:R-:W-:-:S04]  /*3ed0*/  ISETP.NE.AND P4, PT, R118, RZ, PT ;  /* 0x000000ff7600720c */ /* 0x000fc80003f85270 */
[----:B------:R-:W-:-:S13]  /*3ee0*/  ISETP.GT.AND P4, PT, R3, 0x80, P4 ;  /* 0x000000800300780c */ /* 0x000fda0002784270 */
[----:B-1----:R-:W-:Y:S05]  /*3ef0*/  @!P4 BRA `(.L_x_95) ;  /* 0x000000000004c947 */ /* 0x002fea0003800000 */
[----:B------:R1:W5:Y:S02]  /*3f00*/  LDG.E.LTC128B.U16 R116, desc[UR38][R60.64+0x2] ;  /* 0x000002263c747981 */ /* 0x000364000c1e1520 */
.L_x_95:
[----:B------:R-:W-:Y:S05]  /*3f10*/  BSYNC B1 ;  /* 0x0000000000017941 */ /* 0x000fea0003800000 */
.L_x_94:
[----:B-----5:R-:W-:Y:S01]  /*3f20*/  IMAD.U32 R4, R116, 0x10000, RZ ;  /* 0x0001000074047824 */ /* 0x020fe200078e00ff */
[----:B------:R-:W-:Y:S01]  /*3f30*/  ISETP.GT.AND P6, PT, R3, 0x88, P6 ;  /* 0x000000880300780c */ /* 0x000fe200037c4270 */
        /* <DEDUP_REMOVED lines=8> */
[----:B------:R-:W-:Y:S05]  /*3fc0*/  @!P6 BRA `(.L_x_97) ;  /* 0x000000000004e947 */ /* 0x000fea0003800000 */
[----:B------:R4:W5:Y:S02]  /*3fd0*/  LDG.E.LTC128B.U16 R116, desc[UR38][R8.64] ;  /* 0x0000002608747981 */ /* 0x000964000c1e1520 */
.L_x_97:
[----:B------:R-:W-:Y:S05]  /*3fe0*/  BSYNC B1 ;  /* 0x0000000000017941 */ /* 0x000fea0003800000 */
.L_x_96:
[----:B---3-5:R-:W-:Y:S01]  /*3ff0*/  IMAD.U32 R4, R116, 0x10000, RZ ;  /* 0x0001000074047824 */ /* 0x028fe200078e00ff */
[----:B------:R-:W-:Y:S01]  /*4000*/  ISETP.NE.AND P4, PT, R118, RZ, PT ;  /* 0x000000ff7600720c */ /* 0x000fe20003f85270 */
[----:B------:R-:W-:Y:S02]  /*4010*/  BSSY B1, `(.L_x_98) ;  /* 0x0000008000017945 */ /* 0x000fe40003800000 */
[----:B------:R-:W-:Y:S01]  /*4020*/  FMUL R5, R4, R91 ;  /* 0x0000005b04057220 */ /* 0x000fe20000400000 */
[----:B------:R-:W-:-:S03]  /*4030*/  ISETP.GT.AND P4, PT, R3, 0x88, P4 ;  /* 0x000000880300780c */ /* 0x000fc60002784270 */
[----:B------:R-:W-:-:S05]  /*4040*/  FFMA R5, R26, R90, R5 ;  /* 0x0000005a1a057223 */ /* 0x000fca0000000005 */
[----:B------:R-:W-:-:S05]  /*4050*/  F2FP.BF16.F32.PACK_AB R5, RZ, R5 ;  /* 0x00000005ff05723e */ /* 0x000fca00000010ff */
[----:B------:R3:W-:Y:S01]  /*4060*/  @P6 STG.E.U16 desc[UR38][R20.64], R5 ;  /* 0x0000000514006986 */ /* 0x0007e2000c101526 */
[----:B------:R-:W-:Y:S05]  /*4070*/  @!P4 BRA `(.L_x_99) ;  /* 0x000000000004c947 */ /* 0x000fea0003800000 */
[----:B------:R0:W5:Y:S02]  /*4080*/  LDG.E.LTC128B.U16 R116, desc[UR38][R12.64+0x2] ;  /* 0x000002260c747981 */ /* 0x000164000c1e1520 */
.L_x_99:
[----:B------:R-:W-:Y:S05]  /*4090*/  BSYNC B1 ;  /* 0x0000000000017941 */ /* 0x000fea0003800000 */
.L_x_98:
[----:B-----5:R-:W-:Y:S01]  /*40a0*/  IMAD.U32 R4, R116, 0x10000, RZ ;  /* 0x0001000074047824 */ /* 0x020fe200078e00ff */
[----:B------:R-:W-:Y:S01]  /*40b0*/  ISETP.NE.AND P6, PT, R117, RZ, PT ;  /* 0x000000ff7500720c */ /* 0x000fe20003fc5270 */
[----:B------:R-:W-:Y:S02]  /*40c0*/  BSSY B1, `(.L_x_100) ;  /* 0x0000008000017945 */ /* 0x000fe40003800000 */
[----:B------:R-:W-:-:S04]  /*40d0*/  FMUL R4, R4, R91 ;  /* 0x0000005b04047220 */ /* 0x000fc80000400000 */
[----:B------:R-:W-:-:S05]  /*40e0*/  FFMA R4, R27, R90, R4 ;  /* 0x0000005a1b047223 */ /* 0x000fca0000000004 */
[----:B------:R-:W-:-:S05]  /*40f0*/  F2FP.BF16.F32.PACK_AB R4, RZ, R4 ;  /* 0x00000004ff04723e */ /* 0x000fca00000010ff */
[----:B------:R0:W-:Y:S01]  /*4100*/  @P4 STG.E.U16 desc[UR38][R64.64+0x2], R4 ;  /* 0x0000020440004986 */ /* 0x0001e2000c101526 */
[----:B------:R-:W-:-:S13]  /*4110*/  ISETP.GT.AND P4, PT, R3, 0x80, P6 ;  /* 0x000000800300780c */ /* 0x000fda0003784270 */
[----:B0-----:R-:W-:Y:S05]  /*4120*/  @!P4 BRA `(.L_x_101) ;  /* 0x000000000004c947 */ /* 0x001fea0003800000 */
[----:B------:R0:W5:Y:S02]  /*4130*/  LDG.E.LTC128B.U16 R116, desc[UR38][R60.64+0x10] ;  /* 0x000010263c747981 */ /* 0x000164000c1e1520 */
.L_x_101:
[----:B------:R-:W-:Y:S05]  /*4140*/  BSYNC B1 ;  /* 0x0000000000017941 */ /* 0x000fea0003800000 */
.L_x_100:
[----:B-----5:R-:W-:Y:S01]  /*4150*/  IMAD.U32 R4, R116, 0x10000, RZ ;  /* 0x0001000074047824 */ /* 0x020fe200078e00ff */
[----:B------:R-:W-:Y:S01]  /*4160*/  ISETP.NE.AND P6, PT, R119, RZ, PT ;  /* 0x000000ff7700720c */ /* 0x000fe20003fc5270 */
[----:B------:R-:W-:Y:S02]  /*4170*/  BSSY B1, `(.L_x_102) ;  /* 0x000000b000017945 */ /* 0x000fe40003800000 */
[----:B---3--:R-:W-:Y:S01]  /*4180*/  FMUL R5, R4, R91 ;  /* 0x0000005b04057220 */ /* 0x008fe20000400000 */
[----:B------:R-:W-:-:S03]  /*4190*/  @P4 IMAD.MOV.U32 R4, RZ, RZ, R14 ;  /* 0x000000ffff044224 */ /* 0x000fc600078e000e */
[----:B------:R-:W-:-:S05]  /*41a0*/  FFMA R5, R28, R90, R5 ;  /* 0x0000005a1c057223 */ /* 0x000fca0000000005 */
[----:B------:R-:W-:-:S04]  /*41b0*/  F2FP.BF16.F32.PACK_AB R5, RZ, R5 ;  /* 0x00000005ff05723e */ /* 0x000fc800000010ff */
[----:B------:R-:W-:Y:S01]  /*41c0*/  PRMT R6, R5, 0x7610, R6 ;  /* 0x0000761005067816 */ /* 0x000fe20000000006 */
[----:B------:R-:W-:-:S05]  /*41d0*/  @P4 IMAD.MOV.U32 R5, RZ, RZ, R15 ;  /* 0x000000ffff054224 */ /* 0x000fca00078e000f */
[----:B------:R3:W-:Y:S01]  /*41e0*/  @P4 STG.E.U16 desc[UR38][R4.64+0x10], R6 ;  /* 0x0000100604004986 */ /* 0x0007e2000c101526 */
[----:B------:R-:W-:-:S13]  /*41f0*/  ISETP.GT.AND P4, PT, R3, 0x80, P6 ;  /* 0x000000800300780c */ /* 0x000fda0003784270 */
[----:B---3--:R-:W-:Y:S05]  /*4200*/  @!P4 BRA `(.L_x_103) ;  /* 0x000000000004c947 */ /* 0x008fea0003800000 */
[----:B------:R3:W5:Y:S02]  /*4210*/  LDG.E.LTC128B.U16 R116, desc[UR38][R60.64+0x12] ;  /* 0x000012263c747981 */ /* 0x000764000c1e1520 */
.L_x_103:
[----:B------:R-:W-:Y:S05]  /*4220*/  BSYNC B1 ;  /* 0x0000000000017941 */ /* 0x000fea0003800000 */
.L_x_102:
[----:B-----5:R-:W-:Y:S01]  /*4230*/  IMAD.U32 R4, R116, 0x10000, RZ ;  /* 0x0001000074047824 */ /* 0x020fe200078e00ff */
[----:B------:R-:W-:Y:S01]  /*4240*/  BSSY B1, `(.L_x_104) ;  /* 0x000000c000017945 */ /* 0x000fe20003800000 */
[----:B------:R-:W-:Y:S02]  /*4250*/  @P4 IMAD.MOV.U32 R5, RZ, RZ, R15 ;  /* 0x000000ffff054224 */ /* 0x000fe400078e000f */
[----:B------:R-:W-:-:S04]  /*4260*/  FMUL R4, R4, R91 ;  /* 0x0000005b04047220 */ /* 0x000fc80000400000 */
[----:B------:R-:W-:-:S05]  /*4270*/  FFMA R4, R29, R90, R4 ;  /* 0x0000005a1d047223 */ /* 0x000fca0000000004 */
[----:B------:R-:W-:-:S04]  /*4280*/  F2FP.BF16.F32.PACK_AB R4, RZ, R4 ;  /* 0x00000004ff04723e */ /* 0x000fc800000010ff */
[----:B------:R-:W-:Y:S01]  /*4290*/  PRMT R6, R4, 0x7610, R6 ;  /* 0x0000761004067816 */ /* 0x000fe20000000006 */
[----:B------:R-:W-:-:S05]  /*42a0*/  @P4 IMAD.MOV.U32 R4, RZ, RZ, R14 ;  /* 0x000000ffff044224 */ /* 0x000fca00078e000e */
[----:B------:R0:W-:Y:S01]  /*42b0*/  @P4 STG.E.U16 desc[UR38][R4.64+0x12], R6 ;  /* 0x0000120604004986 */ /* 0x0001e2000c101526 */
[----:B------:R-:W-:-:S04]  /*42c0*/  ISETP.NE.AND P4, PT, R117, RZ, PT ;  /* 0x000000ff7500720c */ /* 0x000fc80003f85270 */
[----:B------:R-:W-:-:S13]  /*42d0*/  ISETP.GT.AND P4, PT, R3, 0x88, P4 ;  /* 0x000000880300780c */ /* 0x000fda0002784270 */
[----:B0-----:R-:W-:Y:S05]  /*42e0*/  @!P4 BRA `(.L_x_105) ;  /* 0x000000000004c947 */ /* 0x001fea0003800000 */
[----:B------:R0:W5:Y:S02]  /*42f0*/  LDG.E.LTC128B.U16 R116, desc[UR38][R12.64+0x10] ;  /* 0x000010260c747981 */ /* 0x000164000c1e1520 */
.L_x_105:
[----:B------:R-:W-:Y:S05]  /*4300*/  BSYNC B1 ;  /* 0x0000000000017941 */ /* 0x000fea0003800000 */
.L_x_104:
        /* <DEDUP_REMOVED lines=9> */
.L_x_107:
[----:B------:R-:W-:Y:S05]  /*43a0*/  BSYNC B1 ;  /* 0x0000000000017941 */ /* 0x000fea0003800000 */
.L_x_106:
[----:B-----5:R-:W-:Y:S01]  /*43b0*/  IMAD.U32 R4, R116, 0x10000, RZ ;  /* 0x0001000074047824 */ /* 0x020fe200078e00ff */
[----:B------:R-:W-:Y:S01]  /*43c0*/  ISETP.NE.AND P6, PT, R120, RZ, PT ;  /* 0x000000ff7800720c */ /* 0x000fe20003fc5270 */
        /* <DEDUP_REMOVED lines=8> */
[----:B------:R-:W-:-:S13]  /*4450*/  ISETP.GT.AND P4, PT, R3, 0x80, P6 ;  /* 0x000000800300780c */ /* 0x000fda0003784270 */
[----:B0-----:R-:W-:Y:S05]  /*4460*/  @!P4 BRA `(.L_x_109) ;  /* 0x000000000004c947 */ /* 0x001fea0003800000 */
[----:B------:R0:W5:Y:S02]  /*4470*/  LDG.E.LTC128B.U16 R116, desc[UR38][R60.64+0x20] ;  /* 0x000020263c747981 */ /* 0x000164000c1e1520 */
.L_x_109:
[----:B------:R-:W-:Y:S05]  /*4480*/  BSYNC B1 ;  /* 0x0000000000017941 */ /* 0x000fea0003800000 */
.L_x_108:
[----:B-----5:R-:W-:Y:S01]  /*4490*/  IMAD.U32 R4, R116, 0x10000, RZ ;  /* 0x0001000074047824 */ /* 0x020fe200078e00ff */
[----:B------:R-:W-:Y:S01]  /*44a0*/  ISETP.NE.AND P6, PT, R23, RZ, PT ;  /* 0x000000ff1700720c */ /* 0x000fe20003fc5270 */
[----:B------:R-:W-:Y:S02]  /*44b0*/  BSSY B1, `(.L_x_110) ;  /* 0x000000b000017945 */ /* 0x000fe40003800000 */
[----:B------:R-:W-:Y:S01]  /*44c0*/  FMUL R5, R4, R91 ;  /* 0x0000005b04057220 */ /* 0x000fe20000400000 */
[----:B------:R-:W-:-:S03]  /*44d0*/  @P4 IMAD.MOV.U32 R4, RZ, RZ, R14 ;  /* 0x000000ffff044224 */ /* 0x000fc600078e000e */
        /* <DEDUP_REMOVED lines=8> */
.L_x_111:
[----:B------:R-:W-:Y:S05]  /*4560*/  BSYNC B1 ;  /* 0x0000000000017941 */ /* 0x000fea0003800000 */
.L_x_110:
        /* <DEDUP_REMOVED lines=13> */
.L_x_113:
[----:B------:R-:W-:Y:S05]  /*4640*/  BSYNC B1 ;  /* 0x0000000000017941 */ /* 0x000fea0003800000 */
.L_x_112:
[----:B-----5:R-:W-:Y:S01]  /*4650*/  IMAD.U32 R4, R116, 0x10000, RZ ;  /* 0x0001000074047824 */ /* 0x020fe200078e00ff */
[----:B------:R-:W-:Y:S03]  /*4660*/  BSSY B1, `(.L_x_114) ;  /* 0x000000b000017945 */ /* 0x000fe60003800000 */
        /* <DEDUP_REMOVED lines=10> */
.L_x_115:
[----:B------:R-:W-:Y:S05]  /*4710*/  BSYNC B1 ;  /* 0x0000000000017941 */ /* 0x000fea0003800000 */
.L_x_114:
        /* <DEDUP_REMOVED lines=13> */
.L_x_117:
[----:B------:R-:W-:Y:S05]  /*47f0*/  BSYNC B1 ;  /* 0x0000000000017941 */ /* 0x000fea0003800000 */
.L_x_116:
        /* <DEDUP_REMOVED lines=13> */
.L_x_119:
[----:B------:R-:W-:Y:S05]  /*48d0*/  BSYNC B1 ;  /* 0x0000000000017941 */ /* 0x000fea0003800000 */
.L_x_118:
        /* <DEDUP_REMOVED lines=13> */
.L_x_121:
[----:B------:R-:W-:Y:S05]  /*49b0*/  BSYNC B1 ;  /* 0x0000000000017941 */ /* 0x000fea0003800000 */
.L_x_120:
        /* <DEDUP_REMOVED lines=12> */
.L_x_123:
[----:B------:R-:W-:Y:S05]  /*4a80*/  BSYNC B1 ;  /* 0x0000000000017941 */ /* 0x000fea0003800000 */
.L_x_122:
        /* <DEDUP_REMOVED lines=13> */
.L_x_125:
[----:B------:R-:W-:Y:S05]  /*4b60*/  BSYNC B1 ;  /* 0x0000000000017941 */ /* 0x000fea0003800000 */
.L_x_124:
        /* <DEDUP_REMOVED lines=13> */
.L_x_127:
[----:B------:R-:W-:Y:S05]  /*4c40*/  BSYNC B1 ;  /* 0x0000000000017941 */ /* 0x000fea0003800000 */
.L_x_126:
        /* <DEDUP_REMOVED lines=13> */
.L_x_129:
[----:B------:R-:W-:Y:S05]  /*4d20*/  BSYNC B1 ;  /* 0x0000000000017941 */ /* 0x000fea0003800000 */
.L_x_128:
        /* <DEDUP_REMOVED lines=12> */
.L_x_131:
[----:B------:R-:W-:Y:S05]  /*4df0*/  BSYNC B1 ;  /* 0x0000000000017941 */ /* 0x000fea0003800000 */
.L_x_130:
        /* <DEDUP_REMOVED lines=13> */
.L_x_133:
[----:B------:R-:W-:Y:S05]  /*4ed0*/  BSYNC B1 ;  /* 0x0000000000017941 */ /* 0x000fea0003800000 */
.L_x_132:
        /* <DEDUP_REMOVED lines=12> */
.L_x_135:
[----:B------:R-:W-:Y:S05]  /*4fa0*/  BSYNC B1 ;  /* 0x0000000000017941 */ /* 0x000fea0003800000 */
.L_x_134:
        /* <DEDUP_REMOVED lines=12> */
.L_x_137:
[----:B------:R-:W-:Y:S05]  /*5070*/  BSYNC B1 ;  /* 0x0000000000017941 */ /* 0x000fea0003800000 */
.L_x_136:
[----:B-----5:R-:W-:Y:S01]  /*5080*/  IMAD.U32 R4, R116, 0x10000, RZ ;  /* 0x0001000074047824 */ /* 0x020fe200078e00ff */
[----:B------:R-:W-:Y:S01]  /*5090*/  ISETP.GT.AND P5, PT, R3, 0x88, P5 ;  /* 0x000000880300780c */ /* 0x000fe20002fa4270 */
        /* <DEDUP_REMOVED lines=8> */
[----:B------:R-:W-:Y:S05]  /*5120*/  @!P5 BRA `(.L_x_139) ;  /* 0x000000000004d947 */ /* 0x000fea0003800000 */
[----:B------:R0:W5:Y:S02]  /*5130*/  LDG.E.LTC128B.U16 R116, desc[UR38][R12.64+0x52] ;  /* 0x000052260c747981 */ /* 0x000164000c1e1520 */
.L_x_139:
[----:B------:R-:W-:Y:S05]  /*5140*/  BSYNC B1 ;  /* 0x0000000000017941 */ /* 0x000fea0003800000 */
.L_x_138:
[----:B0----5:R-:W-:Y:S01]  /*5150*/  IMAD.U32 R4, R116, 0x10000, RZ ;  /* 0x0001000074047824 */ /* 0x021fe200078e00ff */
        /* <DEDUP_REMOVED lines=11> */
.L_x_141:
[----:B------:R-:W-:Y:S05]  /*5210*/  BSYNC B1 ;  /* 0x0000000000017941 */ /* 0x000fea0003800000 */
.L_x_140:
[----:B0----5:R-:W-:Y:S01]  /*5220*/  IMAD.U32 R4, R116, 0x10000, RZ ;  /* 0x0001000074047824 */ /* 0x021fe200078e00ff */
        /* <DEDUP_REMOVED lines=11> */
.L_x_143:
[----:B------:R-:W-:Y:S05]  /*52e0*/  BSYNC B1 ;  /* 0x0000000000017941 */ /* 0x000fea0003800000 */
.L_x_142:
        /* <DEDUP_REMOVED lines=12> */
.L_x_145:
[----:B------:R-:W-:Y:S05]  /*53b0*/  BSYNC B1 ;  /* 0x0000000000017941 */ /* 0x000fea0003800000 */
.L_x_144:
        /* <DEDUP_REMOVED lines=12> */
.L_x_147:
[----:B------:R-:W-:Y:S05]  /*5480*/  BSYNC B1 ;  /* 0x0000000000017941 */ /* 0x000fea0003800000 */
.L_x_146:
        /* <DEDUP_REMOVED lines=12> */
.L_x_149:
[----:B------:R-:W-:Y:S05]  /*5550*/  BSYNC B1 ;  /* 0x0000000000017941 */ /* 0x000fea0003800000 */
.L_x_148:
        /* <DEDUP_REMOVED lines=12> */
.L_x_151:
[----:B------:R-:W-:Y:S05]  /*5620*/  BSYNC B1 ;  /* 0x0000000000017941 */ /* 0x000fea0003800000 */
.L_x_150:
        /* <DEDUP_REMOVED lines=9> */
.L_x_153:
[----:B------:R-:W-:Y:S05]  /*56c0*/  BSYNC B1 ;  /* 0x0000000000017941 */ /* 0x000fea0003800000 */
.L_x_152:
        /* <DEDUP_REMOVED lines=12> */
.L_x_155:
[----:B------:R-:W-:Y:S05]  /*5790*/  BSYNC B1 ;  /* 0x0000000000017941 */ /* 0x000fea0003800000 */
.L_x_154:
[----:B------:R-:W-:Y:S05]  /*57a0*/  @!P0 BRA `(.L_x_156) ;  /* 0x0000001400848947 */ /* 0x000fea0003800000 */
[----:B-----5:R-:W-:-:S04]  /*57b0*/  IMAD.U32 R116, R116, 0x10000, RZ ;  /* 0x0001000074747824 */ /* 0x020fc800078e00ff */
[----:B------:R-:W-:-:S04]  /*57c0*/  FMUL R116, R116, R91 ;  /* 0x0000005b74747220 */ /* 0x000fc80000400000 */
[----:B------:R-:W-:-:S05]  /*57d0*/  FFMA R116, R55, R90, R116 ;  /* 0x0000005a37747223 */ /* 0x000fca0000000074 */
[----:B------:R-:W-:-:S05]  /*57e0*/  F2FP.BF16.F32.PACK_AB R116, RZ, R116 ;  /* 0x00000074ff74723e */ /* 0x000fca00000010ff */
[----:B------:R0:W-:Y:S01]  /*57f0*/  STG.E.U16 desc[UR38][R10.64+0x72], R116 ;  /* 0x000072740a007986 */ /* 0x0001e2000c101526 */
[----:B------:R-:W-:Y:S05]  /*5800*/  BRA `(.L_x_156) ;  /* 0x00000014006c7947 */ /* 0x000fea0003800000 */
.L_x_33:
[----:B------:R-:W-:Y:S01]  /*5810*/  ULDC.64 UR4, c[0x0][0x5c0] ;  /* 0x0001700000047ab9 */ /* 0x000fe20000000a00 */
[-C--:B------:R-:W-:Y:S01]  /*5820*/  FMUL R56, R56, R90.reuse ;  /* 0x0000005a38387220 */ /* 0x080fe20000400000 */
[----:B------:R-:W-:Y:S01]  /*5830*/  LEA R10, P1, R112, UR4, 0x1 ;  /* 0x00000004700a7c11 */ /* 0x000fe2000f8208ff */
[----:B------:R-:W-:Y:S01]  /*5840*/  IMAD.SHL.U32 R7, R92, 0x2, RZ ;  /* 0x000000025c077824 */ /* 0x000fe200078e00ff */
[----:B------:R-:W-:Y:S01]  /*5850*/  ISETP.GT.AND P3, PT, R4, 0x1, PT ;  /* 0x000000010400780c */ /* 0x000fe20003f64270 */
[----:B------:R-:W-:Y:S01]  /*5860*/  FMUL R57, R57, R90 ;  /* 0x0000005a39397220 */ /* 0x000fe20000400000 */
[----:B------:R-:W-:Y:S01]  /*5870*/  F2FP.BF16.F32.PACK_AB R56, RZ, R56 ;  /* 0x00000038ff38723e */ /* 0x000fe200000010ff */
[-C--:B------:R-:W-:Y:S01]  /*5880*/  FMUL R58, R58, R90.reuse ;  /* 0x0000005a3a3a7220 */ /* 0x080fe20000400000 */
[----:B------:R-:W-:Y:S01]  /*5890*/  LEA.HI.X R11, R112, UR5, R105, 0x1, P1 ;  /* 0x00000005700b7c11 */ /* 0x000fe200088f0c69 */
[-C--:B------:R-:W-:Y:S01]  /*58a0*/  FMUL R59, R59, R90.reuse ;  /* 0x0000005a3b3b7220 */ /* 0x080fe20000400000 */
[----:B------:R-:W-:Y:S01]  /*58b0*/  ISETP.GT.AND P1, PT, R3, RZ, P3 ;  /* 0x000000ff0300720c */ /* 0x000fe20001f24270 */
[----:B------:R-:W-:Y:S01]  /*58c0*/  IMAD.SHL.U32 R23, R93, 0x2, RZ ;  /* 0x000000025d177824 */ /* 0x000fe200078e00ff */
[----:B------:R-:W-:Y:S01]  /*58d0*/  ISETP.GT.AND P2, PT, R3, 0x8, P6 ;  /* 0x000000080300780c */ /* 0x000fe20003744270 */
[----:B------:R-:W-:Y:S01]  /*58e0*/  @P0 STG.E.U16 desc[UR38][R10.64], R56 ;  /* 0x000000380a000986 */ /* 0x000fe2000c101526 */
[----:B------:R-:W-:Y:S01]  /*58f0*/  SHF.L.U64.HI R5, R92, 0x1, R95 ;  /* 0x000000015c057819 */ /* 0x000fe2000001025f */
[----:B------:R-:W-:Y:S01]  /*5900*/  FMUL R60, R60, R90 ;  /* 0x0000005a3c3c7220 */ /* 0x000fe20000400000 */
[----:B------:R-:W-:Y:S01]  /*5910*/  IADD3 R8, P0, R7, R10, RZ ;  /* 0x0000000a07087210 */ /* 0x000fe20007f1e0ff */
[-C--:B------:R-:W-:Y:S01]  /*5920*/  FMUL R61, R61, R90.reuse ;  /* 0x0000005a3d3d7220 */ /* 0x080fe20000400000 */
[----:B------:R-:W-:Y:S01]  /*5930*/  F2FP.BF16.F32.PACK_AB R57, RZ, R57 ;  /* 0x00000039ff39723e */ /* 0x000fe200000010ff */
[----:B------:R-:W-:Y:S01]  /*5940*/  FMUL R63, R63, R90 ;  /* 0x0000005a3f3f7220 */ /* 0x000fe20000400000 */
[----:B------:R-:W-:Y:S01]  /*5950*/  F2FP.BF16.F32.PACK_AB R58, RZ, R58 ;  /* 0x0000003aff3a723e */ /* 0x000fe200000010ff */
[----:B------:R-:W-:Y:S01]  /*5960*/  IMAD.X R9, R5, 0x1, R11, P0 ;  /* 0x0000000105097824 */ /* 0x000fe200000e060b */
[----:B------:R-:W-:Y:S01]  /*5970*/  ISETP.GT.AND P0, PT, R3, 0x8, P3 ;  /* 0x000000080300780c */ /* 0x000fe20001f04270 */
[----:B------:R-:W-:Y:S01]  /*5980*/  @P1 STG.E.U16 desc[UR38][R10.64+0x2], R57 ;  /* 0x000002390a001986 */ /* 0x000fe2000c101526 */
[----:B------:R-:W-:Y:S01]  /*5990*/  F2FP.BF16.F32.PACK_AB R59, RZ, R59 ;  /* 0x0000003bff3b723e */ /* 0x000fe200000010ff */
[----:B------:R-:W-:Y:S01]  /*59a0*/  FMUL R62, R62, R90 ;  /* 0x0000005a3e3e7220 */ /* 0x000fe20000400000 */
[----:B------:R-:W-:Y:S01]  /*59b0*/  SHF.L.U64.HI R13, R93, 0x1, R94 ;  /* 0x000000015d0d7819 */ /* 0x000fe2000001025e */
[----:B------:R-:W-:Y:S01]  /*59c0*/  @P2 STG.E.U16 desc[UR38][R8.64], R58 ;  /* 0x0000003a08002986 */ /* 0x000fe2000c101526 */
[----:B------:R-:W-:Y:S01]  /*59d0*/  IADD3 R6, P1, P2, R23, R10, R7 ;  /* 0x0000000a17067210 */ /* 0x000fe20007a3e007 */
[-C--:B------:R-:W-:Y:S01]  /*59e0*/  FMUL R64, R64, R90.reuse ;  /* 0x0000005a40407220 */ /* 0x080fe20000400000 */
[C---:B------:R-:W-:Y:S01]  /*59f0*/  ISETP.GT.AND P4, PT, R4.reuse, 0x8, PT ;  /* 0x000000080400780c */ /* 0x040fe20003f84270 */
[-C--:B------:R-:W-:Y:S01]  /*5a00*/  FMUL R65, R65, R90.reuse ;  /* 0x0000005a41417220 */ /* 0x080fe20000400000 */
[----:B------:R-:W-:Y:S01]  /*5a10*/  ISETP.GT.AND P3, PT, R4, 0x9, PT ;  /* 0x000000090400780c */ /* 0x000fe20003f64270 */
[-C--:B------:R-:W-:Y:S01]  /*5a20*/  FMUL R66, R66, R90.reuse ;  /* 0x0000005a42427220 */ /* 0x080fe20000400000 */
[----:B------:R-:W-:Y:S01]  /*5a30*/  IADD3.X R7, R13, R11, R5, P1, P2 ;  /* 0x0000000b0d077210 */ /* 0x000fe20000fe4405 */
[----:B------:R-:W-:Y:S01]  /*5a40*/  @P0 STG.E.U16 desc[UR38][R8.64+0x2], R59 ;  /* 0x0000023b08000986 */ /* 0x000fe2000c101526 */
[----:B------:R-:W-:Y:S01]  /*5a50*/  ISETP.GT.AND P1, PT, R3, RZ, P4 ;  /* 0x000000ff0300720c */ /* 0x000fe20002724270 */
[-C--:B------:R-:W-:Y:S01]  /*5a60*/  FMUL R67, R67, R90.reuse ;  /* 0x0000005a43437220 */ /* 0x080fe20000400000 */
[----:B------:R-:W-:Y:S01]  /*5a70*/  ISETP.GT.AND P0, PT, R3, RZ, P3 ;  /* 0x000000ff0300720c */ /* 0x000fe20001f04270 */
[----:B------:R-:W-:Y:S01]  /*5a80*/  FMUL R68, R68, R90 ;  /* 0x0000005a44447220 */ /* 0x000fe20000400000 */
[----:B------:R-:W-:Y:S01]  /*5a90*/  F2FP.BF16.F32.PACK_AB R60, RZ, R60 ;  /* 0x0000003cff3c723e */ /* 0x000fe200000010ff */
[-C--:B------:R-:W-:Y:S01]  /*5aa0*/  FMUL R69, R69, R90.reuse ;  /* 0x0000005a45457220 */ /* 0x080fe20000400000 */
[----:B------:R-:W-:Y:S01]  /*5ab0*/  F2FP.BF16.F32.PACK_AB R61, RZ, R61 ;  /* 0x0000003dff3d723e */ /* 0x000fe200000010ff */
[-C--:B------:R-:W-:Y:S01]  /*5ac0*/  FMUL R70, R70, R90.reuse ;  /* 0x0000005a46467220 */ /* 0x080fe20000400000 */
[----:B------:R-:W-:Y:S01]  /*5ad0*/  F2FP.BF16.F32.PACK_AB R63, RZ, R63 ;  /* 0x0000003fff3f723e */ /* 0x000fe200000010ff */
[----:B------:R-:W-:Y:S01]  /*5ae0*/  FMUL R71, R71, R90 ;  /* 0x0000005a47477220 */ /* 0x000fe20000400000 */
[----:B------:R-:W-:Y:S01]  /*5af0*/  F2FP.BF16.F32.PACK_AB R62, RZ, R62 ;  /* 0x0000003eff3e723e */ /* 0x000fe200000010ff */
[----:B------:R-:W-:Y:S01]  /*5b00*/  FMUL R72, R72, R90 ;  /* 0x0000005a48487220 */ /* 0x000fe20000400000 */
[----:B------:R-:W-:Y:S01]  /*5b10*/  F2FP.BF16.F32.PACK_AB R64, RZ, R64 ;  /* 0x00000040ff40723e */ /* 0x000fe200000010ff */
[----:B------:R-:W-:Y:S01]  /*5b20*/  @P1 STG.E.U16 desc[UR38][R10.64+0x10], R60 ;  /* 0x0000103c0a001986 */ /* 0x000fe2000c101526 */
[----:B------:R-:W-:Y:S01]  /*5b30*/  ISETP.GT.AND P1, PT, R3, 0x8, P4 ;  /* 0x000000080300780c */ /* 0x000fe20002724270 */
[-C--:B------:R-:W-:Y:S01]  /*5b40*/  FMUL R73, R73, R90.reuse ;  /* 0x0000005a49497220 */ /* 0x080fe20000400000 */
[----:B------:R-:W-:Y:S01]  /*5b50*/  ISETP.GT.AND P2, PT, R4, 0x11, PT ;  /* 0x000000110400780c */ /* 0x000fe20003f44270 */
[----:B------:R-:W-:Y:S01]  /*5b60*/  @P0 STG.E.U16 desc[UR38][R10.64+0x12], R61 ;  /* 0x0000123d0a000986 */ /* 0x000fe2000c101526 */
[----:B------:R-:W-:Y:S01]  /*5b70*/  ISETP.GT.AND P0, PT, R3, 0x8, P3 ;  /* 0x000000080300780c */ /* 0x000fe20001f04270 */
[-C--:B------:R-:W-:Y:S01]  /*5b80*/  FMUL R74, R74, R90.reuse ;  /* 0x0000005a4a4a7220 */ /* 0x080fe20000400000 */
[----:B------:R-:W-:Y:S01]  /*5b90*/  ISETP.GT.AND P3, PT, R4, 0x10, PT ;  /* 0x000000100400780c */ /* 0x000fe20003f64270 */
[-C--:B------:R-:W-:Y:S01]  /*5ba0*/  FMUL R75, R75, R90.reuse ;  /* 0x0000005a4b4b7220 */ /* 0x080fe20000400000 */
[----:B------:R-:W-:Y:S01]  /*5bb0*/  F2FP.BF16.F32.PACK_AB R65, RZ, R65 ;  /* 0x00000041ff41723e */ /* 0x000fe200000010ff */
[----:B------:R-:W-:Y:S01]  /*5bc0*/  FMUL R76, R76, R90 ;  /* 0x0000005a4c4c7220 */ /* 0x000fe20000400000 */
[----:B------:R-:W-:Y:S01]  /*5bd0*/  F2FP.BF16.F32.PACK_AB R66, RZ, R66 ;  /* 0x00000042ff42723e */ /* 0x000fe200000010ff */
[----:B------:R-:W-:Y:S01]  /*5be0*/  FMUL R77, R77, R90 ;  /* 0x0000005a4d4d7220 */ /* 0x000fe20000400000 */
[----:B------:R-:W-:Y:S01]  /*5bf0*/  F2FP.BF16.F32.PACK_AB R67, RZ, R67 ;  /* 0x00000043ff43723e */ /* 0x000fe200000010ff */
[----:B------:R-:W-:Y:S01]  /*5c00*/  @P1 STG.E.U16 desc[UR38][R8.64+0x10], R62 ;  /* 0x0000103e08001986 */ /* 0x000fe2000c101526 */
[----:B------:R-:W-:Y:S01]  /*5c10*/  F2FP.BF16.F32.PACK_AB R68, RZ, R68 ;  /* 0x00000044ff44723e */ /* 0x000fe200000010ff */
[-C--:B------:R-:W-:Y:S01]  /*5c20*/  FMUL R78, R78, R90.reuse ;  /* 0x0000005a4e4e7220 */ /* 0x080fe20000400000 */
[----:B------:R-:W-:Y:S01]  /*5c30*/  ISETP.GT.AND P1, PT, R4, 0x19, PT ;  /* 0x000000190400780c */ /* 0x000fe20003f24270 */
[----:B------:R-:W-:Y:S01]  /*5c40*/  @P0 STG.E.U16 desc[UR38][R8.64+0x12], R63 ;  /* 0x0000123f08000986 */ /* 0x000fe2000c101526 */
[----:B------:R-:W-:Y:S01]  /*5c50*/  ISETP.GT.AND P0, PT, R3, RZ, P3 ;  /* 0x000000ff0300720c */ /* 0x000fe20001f04270 */
[-C--:B------:R-:W-:Y:S01]  /*5c60*/  FMUL R79, R79, R90.reuse ;  /* 0x0000005a4f4f7220 */ /* 0x080fe20000400000 */
[----:B------:R-:W-:Y:S01]  /*5c70*/  F2FP.BF16.F32.PACK_AB R69, RZ, R69 ;  /* 0x00000045ff45723e */ /* 0x000fe200000010ff */
[----:B------:R-:W-:Y:S01]  /*5c80*/  FMUL R80, R80, R90 ;  /* 0x0000005a50507220 */ /* 0x000fe20000400000 */
[----:B------:R-:W-:Y:S01]  /*5c90*/  F2FP.BF16.F32.PACK_AB R70, RZ, R70 ;  /* 0x00000046ff46723e */ /* 0x000fe200000010ff */
        /* <DEDUP_REMOVED lines=8> */
[----:B------:R-:W-:Y:S01]  /*5d20*/  @P0 STG.E.U16 desc[UR38][R10.64+0x20], R64 ;  /* 0x000020400a000986 */ /* 0x000fe2000c101526 */
[----:B------:R-:W-:Y:S01]  /*5d30*/  ISETP.GT.AND P0, PT, R3, RZ, P2 ;  /* 0x000000ff0300720c */ /* 0x000fe20001704270 */
[-C--:B------:R-:W-:Y:S01]  /*5d40*/  FMUL R85, R85, R90.reuse ;  /* 0x0000005a55557220 */ /* 0x080fe20000400000 */
[----:B------:R-:W-:Y:S01]  /*5d50*/  F2FP.BF16.F32.PACK_AB R75, RZ, R75 ;  /* 0x0000004bff4b723e */ /* 0x000fe200000010ff */
[-C--:B------:R-:W-:Y:S01]  /*5d60*/  FMUL R86, R86, R90.reuse ;  /* 0x0000005a56567220 */ /* 0x080fe20000400000 */
[----:B------:R-:W-:Y:S01]  /*5d70*/  ISETP.GT.AND P5, PT, R4, 0x28, PT ;  /* 0x000000280400780c */ /* 0x000fe20003fa4270 */
[----:B------:R-:W-:Y:S01]  /*5d80*/  FMUL R87, R87, R90 ;  /* 0x0000005a57577220 */ /* 0x000fe20000400000 */
[----:B------:R-:W-:Y:S01]  /*5d90*/  F2FP.BF16.F32.PACK_AB R76, RZ, R76 ;  /* 0x0000004cff4c723e */ /* 0x000fe200000010ff */
[-C--:B------:R-:W-:Y:S01]  /*5da0*/  FMUL R24, R24, R90.reuse ;  /* 0x0000005a18187220 */ /* 0x080fe20000400000 */
[----:B------:R-:W-:Y:S01]  /*5db0*/  ISETP.GT.AND P4, PT, R4, 0x29, PT ;  /* 0x000000290400780c */ /* 0x000fe20003f84270 */
[-C--:B------:R-:W-:Y:S01]  /*5dc0*/  FMUL R25, R25, R90.reuse ;  /* 0x0000005a19197220 */ /* 0x080fe20000400000 */
[----:B------:R-:W-:Y:S01]  /*5dd0*/  F2FP.BF16.F32.PACK_AB R77, RZ, R77 ;  /* 0x0000004dff4d723e */ /* 0x000fe200000010ff */
[----:B------:R-:W-:Y:S01]  /*5de0*/  FMUL R26, R26, R90 ;  /* 0x0000005a1a1a7220 */ /* 0x000fe20000400000 */
[----:B------:R-:W-:Y:S01]  /*5df0*/  F2FP.BF16.F32.PACK_AB R78, RZ, R78 ;  /* 0x0000004eff4e723e */ /* 0x000fe200000010ff */
[----:B------:R-:W-:Y:S01]  /*5e00*/  @P0 STG.E.U16 desc[UR38][R10.64+0x22], R65 ;  /* 0x000022410a000986 */ /* 0x000fe2000c101526 */
[----:B------:R-:W-:Y:S01]  /*5e10*/  ISETP.GT.AND P0, PT, R3, 0x8, P3 ;  /* 0x000000080300780c */ /* 0x000fe20001f04270 */
[-C--:B------:R-:W-:Y:S01]  /*5e20*/  FMUL R27, R27, R90.reuse ;  /* 0x0000005a1b1b7220 */ /* 0x080fe20000400000 */
[----:B------:R-:W-:Y:S01]  /*5e30*/  F2FP.BF16.F32.PACK_AB R79, RZ, R79 ;  /* 0x0000004fff4f723e */ /* 0x000fe200000010ff */
[-C--:B------:R-:W-:Y:S01]  /*5e40*/  FMUL R28, R28, R90.reuse ;  /* 0x0000005a1c1c7220 */ /* 0x080fe20000400000 */
[----:B------:R-:W-:Y:S01]  /*5e50*/  ISETP.GT.AND P3, PT, R4, 0x30, PT ;  /* 0x000000300400780c */ /* 0x000fe20003f64270 */
        /* <DEDUP_REMOVED lines=8> */
[----:B------:R-:W-:Y:S01]  /*5ee0*/  @P0 STG.E.U16 desc[UR38][R8.64+0x20], R66 ;  /* 0x0000204208000986 */ /* 0x000fe2000c101526 */
[----:B------:R-:W-:Y:S01]  /*5ef0*/  ISETP.GT.AND P0, PT, R3, 0x8, P2 ;  /* 0x000000080300780c */ /* 0x000fe20001704270 */
[-C--:B------:R-:W-:Y:S01]  /*5f00*/  FMUL R33, R33, R90.reuse ;  /* 0x0000005a21217220 */ /* 0x080fe20000400000 */
[----:B------:R-:W-:Y:S01]  /*5f10*/  ISETP.GT.AND P2, PT, R4, 0x18, PT ;  /* 0x000000180400780c */ /* 0x000fe20003f44270 */
[----:B------:R-:W-:Y:S01]  /*5f20*/  FMUL R34, R34, R90 ;  /* 0x0000005a22227220 */ /* 0x000fe20000400000 */
[----:B------:R-:W-:Y:S01]  /*5f30*/  F2FP.BF16.F32.PACK_AB R84, RZ, R84 ;  /* 0x00000054ff54723e */ /* 0x000fe200000010ff */
[-C--:B------:R-:W-:Y:S01]  /*5f40*/  FMUL R35, R35, R90.reuse ;  /* 0x0000005a23237220 */ /* 0x080fe20000400000 */
[----:B------:R-:W-:Y:S01]  /*5f50*/  P2R R5, PR, RZ, 0x20 ;  /* 0x00000020ff057803 */ /* 0x000fe20000000000 */
[-C--:B------:R-:W-:Y:S01]  /*5f60*/  FMUL R36, R36, R90.reuse ;  /* 0x0000005a24247220 */ /* 0x080fe20000400000 */
[----:B------:R-:W-:Y:S01]  /*5f70*/  F2FP.BF16.F32.PACK_AB R85, RZ, R85 ;  /* 0x00000055ff55723e */ /* 0x000fe200000010ff */
[----:B------:R-:W-:Y:S01]  /*5f80*/  FMUL R37, R37, R90 ;  /* 0x0000005a25257220 */ /* 0x000fe20000400000 */
[----:B------:R-:W-:Y:S01]  /*5f90*/  F2FP.BF16.F32.PACK_AB R86, RZ, R86 ;  /* 0x00000056ff56723e */ /* 0x000fe200000010ff */
[-C--:B------:R-:W-:Y:S01]  /*5fa0*/  FMUL R38, R38, R90.reuse ;  /* 0x0000005a26267220 */ /* 0x080fe20000400000 */
[----:B------:R-:W-:Y:S01]  /*5fb0*/  F2FP.BF16.F32.PACK_AB R87, RZ, R87 ;  /* 0x00000057ff57723e */ /* 0x000fe200000010ff */
[----:B------:R-:W-:Y:S01]  /*5fc0*/  @P0 STG.E.U16 desc[UR38][R8.64+0x22], R67 ;  /* 0x0000224308000986 */ /* 0x000fe2000c101526 */
[----:B------:R-:W-:Y:S01]  /*5fd0*/  ISETP.GT.AND P0, PT, R3, RZ, P2 ;  /* 0x000000ff0300720c */ /* 0x000fe20001704270 */
        /* <DEDUP_REMOVED lines=36> */
[----:B------:R-:W-:Y:S01]  /*6220*/  FMUL R55, R55, R90 ;  /* 0x0000005a37377220 */ /* 0x000fe20000400000 */
[----:B------:R-:W-:-:S02]  /*6230*/  F2FP.BF16.F32.PACK_AB R39, RZ, R39 ;  /* 0x00000027ff27723e */ /* 0x000fc400000010ff */
[----:B------:R-:W-:Y:S01]  /*6240*/  F2FP.BF16.F32.PACK_AB R40, RZ, R40 ;  /* 0x00000028ff28723e */ /* 0x000fe200000010ff */
[----:B------:R-:W-:Y:S01]  /*6250*/  @P0 STG.E.U16 desc[UR38][R8.64+0x30], R70 ;  /* 0x0000304608000986 */ /* 0x000fe2000c101526 */
[----:B------:R-:W-:Y:S02]  /*6260*/  ISETP.GT.AND P0, PT, R3, 0x8, P1 ;  /* 0x000000080300780c */ /* 0x000fe40000f04270 */
[----:B------:R-:W-:Y:S02]  /*6270*/  ISETP.GT.AND P1, PT, R4, 0x21, PT ;  /* 0x000000210400780c */ /* 0x000fe40003f24270 */
[----:B------:R-:W-:Y:S02]  /*6280*/  F2FP.BF16.F32.PACK_AB R41, RZ, R41 ;  /* 0x00000029ff29723e */ /* 0x000fe400000010ff */
[----:B------:R-:W-:Y:S02]  /*6290*/  F2FP.BF16.F32.PACK_AB R42, RZ, R42 ;  /* 0x0000002aff2a723e */ /* 0x000fe400000010ff */
[----:B------:R-:W-:-:S02]  /*62a0*/  F2FP.BF16.F32.PACK_AB R43, RZ, R43 ;  /* 0x0000002bff2b723e */ /* 0x000fc400000010ff */
[----:B------:R-:W-:Y:S02]  /*62b0*/  F2FP.BF16.F32.PACK_AB R44, RZ, R44 ;  /* 0x0000002cff2c723e */ /* 0x000fe400000010ff */
[----:B------:R-:W-:Y:S01]  /*62c0*/  F2FP.BF16.F32.PACK_AB R45, RZ, R45 ;  /* 0x0000002dff2d723e */ /* 0x000fe200000010ff */
[----:B------:R-:W-:Y:S01]  /*62d0*/  @P0 STG.E.U16 desc[UR38][R8.64+0x32], R71 ;  /* 0x0000324708000986 */ /* 0x000fe2000c101526 */
[----:B------:R-:W-:Y:S02]  /*62e0*/  ISETP.GT.AND P0, PT, R3, RZ, P2 ;  /* 0x000000ff0300720c */ /* 0x000fe40001704270 */
[----:B------:R-:W-:Y:S02]  /*62f0*/  F2FP.BF16.F32.PACK_AB R46, RZ, R46 ;  /* 0x0000002eff2e723e */ /* 0x000fe400000010ff */
[----:B------:R-:W-:Y:S02]  /*6300*/  F2FP.BF16.F32.PACK_AB R47, RZ, R47 ;  /* 0x0000002fff2f723e */ /* 0x000fe400000010ff */
[----:B------:R-:W-:-:S02]  /*6310*/  F2FP.BF16.F32.PACK_AB R48, RZ, R48 ;  /* 0x00000030ff30723e */ /* 0x000fc400000010ff */
[----:B------:R-:W-:Y:S02]  /*6320*/  F2FP.BF16.F32.PACK_AB R49, RZ, R49 ;  /* 0x00000031ff31723e */ /* 0x000fe400000010ff */
[----:B------:R-:W-:Y:S02]  /*6330*/  F2FP.BF16.F32.PACK_AB R50, RZ, R50 ;  /* 0x00000032ff32723e */ /* 0x000fe400000010ff */
[----:B------:R-:W-:Y:S01]  /*6340*/  F2FP.BF16.F32.PACK_AB R51, RZ, R51 ;  /* 0x00000033ff33723e */ /* 0x000fe200000010ff */
[----:B------:R-:W-:Y:S01]  /*6350*/  @P0 STG.E.U16 desc[UR38][R10.64+0x40], R72 ;  /* 0x000040480a000986 */ /* 0x000fe2000c101526 */
[----:B------:R-:W-:Y:S02]  /*6360*/  ISETP.GT.AND P0, PT, R3, RZ, P1 ;  /* 0x000000ff0300720c */ /* 0x000fe40000f04270 */
[----:B------:R-:W-:Y:S02]  /*6370*/  F2FP.BF16.F32.PACK_AB R52, RZ, R52 ;  /* 0x00000034ff34723e */ /* 0x000fe400000010ff */
[----:B------:R-:W-:-:S02]  /*6380*/  F2FP.BF16.F32.PACK_AB R53, RZ, R53 ;  /* 0x00000035ff35723e */ /* 0x000fc400000010ff */
[----:B------:R-:W-:Y:S02]  /*6390*/  F2FP.BF16.F32.PACK_AB R54, RZ, R54 ;  /* 0x00000036ff36723e */ /* 0x000fe400000010ff */
[----:B------:R-:W-:-:S05]  /*63a0*/  F2FP.BF16.F32.PACK_AB R55, RZ, R55 ;  /* 0x00000037ff37723e */ /* 0x000fca00000010ff */
[----:B------:R-:W-:Y:S01]  /*63b0*/  @P0 STG.E.U16 desc[UR38][R10.64+0x42], R73 ;  /* 0x000042490a000986 */ /* 0x000fe2000c101526 */
[----:B------:R-:W-:Y:S02]  /*63c0*/  ISETP.GT.AND P0, PT, R3, 0x8, P2 ;  /* 0x000000080300780c */ /* 0x000fe40001704270 */
[----:B------:R-:W-:-:S11]  /*63d0*/  ISETP.GT.AND P2, PT, R4, 0x38, PT ;  /* 0x000000380400780c */ /* 0x000fd60003f44270 */
[----:B------:R-:W-:Y:S01]  /*63e0*/  @P0 STG.E.U16 desc[UR38][R8.64+0x40], R74 ;  /* 0x0000404a08000986 */ /* 0x000fe2000c101526 */
[----:B------:R-:W-:-:S13]  /*63f0*/  ISETP.GT.AND P0, PT, R3, 0x8, P1 ;  /* 0x000000080300780c */ /* 0x000fda0000f04270 */
[----:B------:R-:W-:Y:S01]  /*6400*/  @P0 STG.E.U16 desc[UR38][R8.64+0x42], R75 ;  /* 0x0000424b08000986 */ /* 0x000fe2000c101526 */
[----:B------:R-:W-:-:S13]  /*6410*/  ISETP.GT.AND P0, PT, R3, RZ, P5 ;  /* 0x000000ff0300720c */ /* 0x000fda0002f04270 */
[----:B------:R-:W-:Y:S01]  /*6420*/  @P0 STG.E.U16 desc[UR38][R10.64+0x50], R76 ;  /* 0x0000504c0a000986 */ /* 0x000fe2000c101526 */
[----:B------:R-:W-:-:S13]  /*6430*/  ISETP.GT.AND P0, PT, R3, RZ, P4 ;  /* 0x000000ff0300720c */ /* 0x000fda0002704270 */
[----:B------:R-:W-:Y:S01]  /*6440*/  @P0 STG.E.U16 desc[UR38][R10.64+0x52], R77 ;  /* 0x0000524d0a000986 */ /* 0x000fe2000c101526 */
[----:B------:R-:W-:-:S13]  /*6450*/  ISETP.GT.AND P0, PT, R3, 0x8, P5 ;  /* 0x000000080300780c */ /* 0x000fda0002f04270 */
[----:B------:R-:W-:Y:S01]  /*6460*/  @P0 STG.E.U16 desc[UR38][R8.64+0x50], R78 ;  /* 0x0000504e08000986 */ /* 0x000fe2000c101526 */
[----:B------:R-:W-:-:S13]  /*6470*/  ISETP.GT.AND P0, PT, R3, 0x8, P4 ;  /* 0x000000080300780c */ /* 0x000fda0002704270 */
[----:B------:R-:W-:Y:S01]  /*6480*/  @P0 STG.E.U16 desc[UR38][R8.64+0x52], R79 ;  /* 0x0000524f08000986 */ /* 0x000fe2000c101526 */
[----:B------:R-:W-:-:S13]  /*6490*/  ISETP.GT.AND P0, PT, R3, RZ, P3 ;  /* 0x000000ff0300720c */ /* 0x000fda0001f04270 */
[----:B------:R-:W-:Y:S01]  /*64a0*/  @P0 STG.E.U16 desc[UR38][R10.64+0x60], R80 ;  /* 0x000060500a000986 */ /* 0x000fe2000c101526 */
[----:B------:R-:W-:-:S04]  /*64b0*/  ISETP.GT.AND P0, PT, R4, 0x31, PT ;  /* 0x000000310400780c */ /* 0x000fc80003f04270 */
[----:B------:R-:W-:-:S13]  /*64c0*/  ISETP.GT.AND P1, PT, R3, RZ, P0 ;  /* 0x000000ff0300720c */ /* 0x000fda0000724270 */
[----:B------:R-:W-:Y:S01]  /*64d0*/  @P1 STG.E.U16 desc[UR38][R10.64+0x62], R81 ;  /* 0x000062510a001986 */ /* 0x000fe2000c101526 */
[----:B------:R-:W-:-:S13]  /*64e0*/  ISETP.GT.AND P1, PT, R3, 0x8, P3 ;  /* 0x000000080300780c */ /* 0x000fda0001f24270 */
[----:B------:R-:W-:Y:S01]  /*64f0*/  @P1 STG.E.U16 desc[UR38][R8.64+0x60], R82 ;  /* 0x0000605208001986 */ /* 0x000fe2000c101526 */
[----:B------:R-:W-:-:S13]  /*6500*/  ISETP.GT.AND P1, PT, R3, 0x8, P0 ;  /* 0x000000080300780c */ /* 0x000fda0000724270 */
[----:B------:R-:W-:Y:S01]  /*6510*/  @P1 STG.E.U16 desc[UR38][R8.64+0x62], R83 ;  /* 0x0000625308001986 */ /* 0x000fe2000c101526 */
[----:B------:R-:W-:-:S05]  /*6520*/  IADD3 R14, P1, R23, R8, RZ ;  /* 0x00000008170e7210 */ /* 0x000fca0007f3e0ff */
[----:B------:R-:W-:Y:S01]  /*6530*/  IMAD.X R15, R13, 0x1, R9, P1 ;  /* 0x000000010d0f7824 */ /* 0x000fe200008e0609 */
[----:B------:R-:W-:-:S13]  /*6540*/  ISETP.GT.AND P1, PT, R3, RZ, P2 ;  /* 0x000000ff0300720c */ /* 0x000fda0001724270 */
[----:B------:R-:W-:Y:S01]  /*6550*/  @P1 STG.E.U16 desc[UR38][R10.64+0x70], R84 ;  /* 0x000070540a001986 */ /* 0x000fe2000c101526 */
[----:B------:R-:W-:-:S05]  /*6560*/  IADD3 R20, P1, R23, R8, RZ ;  /* 0x0000000817147210 */ /* 0x000fca0007f3e0ff */
[----:B------:R-:W-:Y:S01]  /*6570*/  IMAD.X R21, R13, 0x1, R9, P1 ;  /* 0x000000010d157824 */ /* 0x000fe200008e0609 */
[----:B------:R-:W-:-:S05]  /*6580*/  IADD3 R12, P1, R23, R10, RZ ;  /* 0x0000000a170c7210 */ /* 0x000fca0007f3e0ff */
[----:B------:R-:W-:Y:S01]  /*6590*/  IMAD.X R13, R13, 0x1, R11, P1 ;  /* 0x000000010d0d7824 */ /* 0x000fe200008e060b */
[----:B------:R-:W-:-:S04]  /*65a0*/  ISETP.GT.AND P1, PT, R4, 0x39, PT ;  /* 0x000000390400780c */ /* 0x000fc80003f24270 */
[----:B------:R-:W-:-:S13]  /*65b0*/  ISETP.GT.AND P5, PT, R3, RZ, P1 ;  /* 0x000000ff0300720c */ /* 0x000fda0000fa4270 */
[----:B------:R-:W-:Y:S01]  /*65c0*/  @P5 STG.E.U16 desc[UR38][R10.64+0x72], R85 ;  /* 0x000072550a005986 */ /* 0x000fe2000c101526 */
[----:B------:R-:W-:-:S13]  /*65d0*/  ISETP.GT.AND P5, PT, R3, 0x8, P2 ;  /* 0x000000080300780c */ /* 0x000fda00017a4270 */
[----:B------:R-:W-:Y:S01]  /*65e0*/  @P5 STG.E.U16 desc[UR38][R8.64+0x70], R86 ;  /* 0x0000705608005986 */ /* 0x000fe2000c101526 */
[----:B------:R-:W-:-:S13]  /*65f0*/  ISETP.GT.AND P5, PT, R3, 0x8, P1 ;  /* 0x000000080300780c */ /* 0x000fda0000fa4270 */
[----:B------:R0:W-:Y:S01]  /*6600*/  @P5 STG.E.U16 desc[UR38][R8.64+0x72], R87 ;  /* 0x0000725708005986 */ /* 0x0001e2000c101526 */
[C---:B------:R-:W-:Y:S02]  /*6610*/  ISETP.GT.AND P5, PT, R3.reuse, 0x80, P6 ;  /* 0x000000800300780c */ /* 0x040fe400037a4270 */
[----:B------:R-:W-:-:S11]  /*6620*/  ISETP.GT.AND P6, PT, R3, 0x88, P6 ;  /* 0x000000880300780c */ /* 0x000fd600037c4270 */
[----:B------:R-:W-:Y:S01]  /*6630*/  @P5 STG.E.U16 desc[UR38][R12.64], R24 ;  /* 0x000000180c005986 */ /* 0x000fe2000c101526 */
[----:B------:R-:W-:-:S04]  /*6640*/  ISETP.GT.AND P5, PT, R4, 0x1, PT ;  /* 0x000000010400780c */ /* 0x000fc80003fa4270 */
[----:B------:R-:W-:-:S13]  /*6650*/  ISETP.GT.AND P5, PT, R3, 0x80, P5 ;  /* 0x000000800300780c */ /* 0x000fda0002fa4270 */
[----:B0-----:R-:W-:Y:S02]  /*6660*/  @P5 IMAD.MOV.U32 R8, RZ, RZ, R12 ;  /* 0x000000ffff085224 */ /* 0x001fe400078e000c */
[----:B------:R-:W-:-:S05]  /*6670*/  @P5 IMAD.MOV.U32 R9, RZ, RZ, R13 ;  /* 0x000000ffff095224 */ /* 0x000fca00078e000d */
[----:B------:R0:W-:Y:S01]  /*6680*/  @P5 STG.E.U16 desc[UR38][R8.64+0x2], R25 ;  /* 0x0000021908005986 */ /* 0x0001e2000c101526 */
[----:B------:R-:W-:-:S03]  /*6690*/  ISETP.NE.AND P5, PT, R5, RZ, PT ;  /* 0x000000ff0500720c */ /* 0x000fc60003fa5270 */
[----:B------:R-:W-:Y:S01]  /*66a0*/  @P6 STG.E.U16 desc[UR38][R14.64], R26 ;  /* 0x0000001a0e006986 */ /* 0x000fe2000c101526 */
[----:B------:R-:W-:-:S04]  /*66b0*/  ISETP.GT.AND P6, PT, R4, 0x1, PT ;  /* 0x000000010400780c */ /* 0x000fc80003fc4270 */
[----:B------:R-:W-:-:S13]  /*66c0*/  ISETP.GT.AND P6, PT, R3, 0x88, P6 ;  /* 0x000000880300780c */ /* 0x000fda00037c4270 */
[----:B------:R-:W-:Y:S01]  /*66d0*/  @P6 STG.E.U16 desc[UR38][R20.64+0x2], R27 ;  /* 0x0000021b14006986 */ /* 0x000fe2000c101526 */
[----:B------:R-:W-:-:S04]  /*66e0*/  ISETP.GT.AND P6, PT, R4, 0x8, PT ;  /* 0x000000080400780c */ /* 0x000fc80003fc4270 */
[----:B------:R-:W-:-:S13]  /*66f0*/  ISETP.GT.AND P6, PT, R3, 0x80, P6 ;  /* 0x000000800300780c */ /* 0x000fda00037c4270 */
[----:B0-----:R-:W-:Y:S02]  /*6700*/  @P6 IMAD.MOV.U32 R8, RZ, RZ, R12 ;  /* 0x000000ffff086224 */ /* 0x001fe400078e000c */
[----:B------:R-:W-:-:S05]  /*6710*/  @P6 IMAD.MOV.U32 R9, RZ, RZ, R13 ;  /* 0x000000ffff096224 */ /* 0x000fca00078e000d */
[----:B------:R0:W-:Y:S01]  /*6720*/  @P6 STG.E.U16 desc[UR38][R8.64+0x10], R28 ;  /* 0x0000101c08006986 */ /* 0x0001e2000c101526 */
[----:B------:R-:W-:-:S04]  /*6730*/  ISETP.GT.AND P6, PT, R4, 0x9, PT ;  /* 0x000000090400780c */ /* 0x000fc80003fc4270 */
[----:B------:R-:W-:-:S13]  /*6740*/  ISETP.GT.AND P6, PT, R3, 0x80, P6 ;  /* 0x000000800300780c */ /* 0x000fda00037c4270 */
[----:B0-----:R-:W-:Y:S02]  /*6750*/  @P6 IMAD.MOV.U32 R8, RZ, RZ, R12 ;  /* 0x000000ffff086224 */ /* 0x001fe400078e000c */
[----:B------:R-:W-:-:S05]  /*6760*/  @P6 IMAD.MOV.U32 R9, RZ, RZ, R13 ;  /* 0x000000ffff096224 */ /* 0x000fca00078e000d */
[----:B------:R0:W-:Y:S01]  /*6770*/  @P6 STG.E.U16 desc[UR38][R8.64+0x12], R29 ;  /* 0x0000121d08006986 */ /* 0x0001e2000c101526 */
[----:B------:R-:W-:-:S04]  /*6780*/  ISETP.GT.AND P6, PT, R4, 0x8, PT ;  /* 0x000000080400780c */ /* 0x000fc80003fc4270 */
[----:B------:R-:W-:-:S13]  /*6790*/  ISETP.GT.AND P6, PT, R3, 0x88, P6 ;  /* 0x000000880300780c */ /* 0x000fda00037c4270 */
        /* <DEDUP_REMOVED lines=45> */
[----:B------:R-:W-:Y:S01]  /*6a70*/  @P6 STG.E.U16 desc[UR38][R8.64+0x42], R41 ;  /* 0x0000422908006986 */ /* 0x000fe2000c101526 */
[----:B------:R-:W-:-:S04]  /*6a80*/  ISETP.GT.AND P6, PT, R4, 0x20, PT ;  /* 0x000000200400780c */ /* 0x000fc80003fc4270 */
[----:B------:R-:W-:-:S13]  /*6a90*/  ISETP.GT.AND P6, PT, R3, 0x88, P6 ;  /* 0x000000880300780c */ /* 0x000fda00037c4270 */
[----:B------:R-:W-:Y:S01]  /*6aa0*/  @P6 STG.E.U16 desc[UR38][R6.64+0x40], R42 ;  /* 0x0000402a06006986 */ /* 0x000fe2000c101526 */
[----:B------:R-:W-:-:S04]  /*6ab0*/  ISETP.GT.AND P6, PT, R4, 0x21, PT ;  /* 0x000000210400780c */ /* 0x000fc80003fc4270 */
[----:B------:R-:W-:-:S13]  /*6ac0*/  ISETP.GT.AND P6, PT, R3, 0x88, P6 ;  /* 0x000000880300780c */ /* 0x000fda00037c4270 */
[----:B------:R-:W-:Y:S02]  /*6ad0*/  @P6 IMAD.MOV.U32 R4, RZ, RZ, R6 ;  /* 0x000000ffff046224 */ /* 0x000fe400078e0006 */
[----:B------:R-:W-:-:S05]  /*6ae0*/  @P6 IMAD.MOV.U32 R5, RZ, RZ, R7 ;  /* 0x000000ffff056224 */ /* 0x000fca00078e0007 */
[----:B------:R0:W-:Y:S01]  /*6af0*/  @P6 STG.E.U16 desc[UR38][R4.64+0x42], R43 ;  /* 0x0000422b04006986 */ /* 0x0001e2000c101526 */
[C---:B------:R-:W-:Y:S02]  /*6b00*/  ISETP.GT.AND P6, PT, R3.reuse, 0x80, P5 ;  /* 0x000000800300780c */ /* 0x040fe40002fc4270 */
[----:B------:R-:W-:-:S11]  /*6b10*/  ISETP.GT.AND P5, PT, R3, 0x88, P5 ;  /* 0x000000880300780c */ /* 0x000fd60002fa4270 */
[----:B0-----:R-:W-:Y:S02]  /*6b20*/  @P6 IMAD.MOV.U32 R4, RZ, RZ, R12 ;  /* 0x000000ffff046224 */ /* 0x001fe400078e000c */
[----:B------:R-:W-:-:S05]  /*6b30*/  @P6 IMAD.MOV.U32 R5, RZ, RZ, R13 ;  /* 0x000000ffff056224 */ /* 0x000fca00078e000d */
[----:B------:R0:W-:Y:S01]  /*6b40*/  @P6 STG.E.U16 desc[UR38][R4.64+0x50], R44 ;  /* 0x0000502c04006986 */ /* 0x0001e2000c101526 */
[C---:B------:R-:W-:Y:S02]  /*6b50*/  ISETP.GT.AND P6, PT, R3.reuse, 0x80, P4 ;  /* 0x000000800300780c */ /* 0x040fe400027c4270 */
[----:B------:R-:W-:-:S11]  /*6b60*/  ISETP.GT.AND P4, PT, R3, 0x88, P4 ;  /* 0x000000880300780c */ /* 0x000fd60002784270 */
[----:B0-----:R-:W-:Y:S02]  /*6b70*/  @P6 IMAD.MOV.U32 R4, RZ, RZ, R12 ;  /* 0x000000ffff046224 */ /* 0x001fe400078e000c */
[----:B------:R-:W-:-:S05]  /*6b80*/  @P6 IMAD.MOV.U32 R5, RZ, RZ, R13 ;  /* 0x000000ffff056224 */ /* 0x000fca00078e000d */
[----:B------:R0:W-:Y:S02]  /*6b90*/  @P6 STG.E.U16 desc[UR38][R4.64+0x52], R45 ;  /* 0x0000522d04006986 */ /* 0x0001e4000c101526 */
[----:B0-----:R-:W-:Y:S02]  /*6ba0*/  @P5 IMAD.MOV.U32 R4, RZ, RZ, R6 ;  /* 0x000000ffff045224 */ /* 0x001fe400078e0006 */
[----:B------:R-:W-:-:S05]  /*6bb0*/  @P5 IMAD.MOV.U32 R5, RZ, RZ, R7 ;  /* 0x000000ffff055224 */ /* 0x000fca00078e0007 */
[----:B------:R0:W-:Y:S01]  /*6bc0*/  @P5 STG.E.U16 desc[UR38][R4.64+0x50], R46 ;  /* 0x0000502e04005986 */ /* 0x0001e2000c101526 */
[C---:B------:R-:W-:Y:S02]  /*6bd0*/  ISETP.GT.AND P5, PT, R3.reuse, 0x80, P3 ;  /* 0x000000800300780c */ /* 0x040fe40001fa4270 */
[----:B------:R-:W-:Y:S01]  /*6be0*/  ISETP.GT.AND P3, PT, R3, 0x88, P3 ;  /* 0x000000880300780c */ /* 0x000fe20001f64270 */
        /* <DEDUP_REMOVED lines=17> */
[----:B------:R0:W-:Y:S02]  /*6d00*/  @P3 STG.E.U16 desc[UR38][R4.64+0x60], R50 ;  /* 0x0000603204003986 */ /* 0x0001e4000c101526 */
[----:B0-----:R-:W-:Y:S02]  /*6d10*/  @P0 IMAD.MOV.U32 R4, RZ, RZ, R6 ;  /* 0x000000ffff040224 */ /* 0x001fe400078e0006 */
[----:B------:R-:W-:-:S05]  /*6d20*/  @P0 IMAD.MOV.U32 R5, RZ, RZ, R7 ;  /* 0x000000ffff050224 */ /* 0x000fca00078e0007 */
[----:B------:R0:W-:Y:S02]  /*6d30*/  @P0 STG.E.U16 desc[UR38][R4.64+0x62], R51 ;  /* 0x0000623304000986 */ /* 0x0001e4000c101526 */
[----:B0-----:R-:W-:Y:S02]  /*6d40*/  @P5 IMAD.MOV.U32 R4, RZ, RZ, R12 ;  /* 0x000000ffff045224 */ /* 0x001fe400078e000c */
[----:B------:R-:W-:-:S05]  /*6d50*/  @P5 IMAD.MOV.U32 R5, RZ, RZ, R13 ;  /* 0x000000ffff055224 */ /* 0x000fca00078e000d */
[----:B------:R0:W-:Y:S04]  /*6d60*/  @P5 STG.E.U16 desc[UR38][R4.64+0x70], R52 ;  /* 0x0000703404005986 */ /* 0x0001e8000c101526 */
[----:B------:R1:W-:Y:S01]  /*6d70*/  @P4 STG.E.U16 desc[UR38][R12.64+0x72], R53 ;  /* 0x000072350c004986 */ /* 0x0003e2000c101526 */
[----:B0-----:R-:W-:Y:S02]  /*6d80*/  @P2 IMAD.MOV.U32 R4, RZ, RZ, R6 ;  /* 0x000000ffff042224 */ /* 0x001fe400078e0006 */
[----:B------:R-:W-:-:S05]  /*6d90*/  @P2 IMAD.MOV.U32 R5, RZ, RZ, R7 ;  /* 0x000000ffff052224 */ /* 0x000fca00078e0007 */
[----:B------:R1:W-:Y:S04]  /*6da0*/  @P2 STG.E.U16 desc[UR38][R4.64+0x70], R54 ;  /* 0x0000703604002986 */ /* 0x0003e8000c101526 */
[----:B------:R1:W-:Y:S02]  /*6db0*/  @P1 STG.E.U16 desc[UR38][R6.64+0x72], R55 ;  /* 0x0000723706001986 */ /* 0x0003e4000c101526 */
.L_x_156:
[----:B------:R-:W-:Y:S05]  /*6dc0*/  BSYNC B0 ;  /* 0x0000000000007941 */ /* 0x000fea0003800000 */
.L_x_32:
[----:B------:R-:W-:Y:S01]  /*6dd0*/  IADD3 R16, P0, R16, UR36, RZ ;  /* 0x0000002410107c10 */ /* 0x000fe2000ff1e0ff */
[----:B------:R-:W-:Y:S01]  /*6de0*/  ULDC.64 UR4, c[0x0][0x650] ;  /* 0x0001940000047ab9 */ /* 0x000fe20000000a00 */
[----:B------:R-:W-:Y:S01]  /*6df0*/  PRMT R3, RZ, 0x7610, R3 ;  /* 0x00007610ff037816 */ /* 0x000fe20000000003 */
[----:B------:R-:W-:Y:S01]  /*6e00*/  IMAD.MOV.U32 R102, RZ, RZ, -0x1 ;  /* 0xffffffffff667424 */ /* 0x000fe200078e00ff */
[----:B------:R-:W-:Y:S01]  /*6e10*/  IADD3.X R17, R17, UR42, RZ, P0, !PT ;  /* 0x0000002a11117c10 */ /* 0x000fe200087fe4ff */
[----:B------:R-:W-:Y:S01]  /*6e20*/  IMAD.MOV.U32 R23, RZ, RZ, -0x1 ;  /* 0xffffffffff177424 */ /* 0x000fe200078e00ff */
[----:B------:R-:W-:-:S04]  /*6e30*/  ISETP.GE.U32.AND P0, PT, R16, UR4, PT ;  /* 0x0000000410007c0c */ /* 0x000fc8000bf06070 */
[----:B------:R-:W-:-:S13]  /*6e40*/  ISETP.GE.U32.AND.EX P0, PT, R17, UR5, PT, P0 ;  /* 0x0000000511007c0c */ /* 0x000fda000bf06100 */
[----:B------:R-:W-:Y:S05]  /*6e50*/  @P0 BRA `(.L_x_157) ;  /* 0x0000000400500947 */ /* 0x000fea0003800000 */
[----:B0-----:R-:W0:Y:S01]  /*6e60*/  LDC.64 R10, c[0x0][0x628] ;  /* 0x00018a00ff0a7b82 */ /* 0x001e220000000a00 */
[----:B-1----:R-:W1:Y:S01]  /*6e70*/  S2R R12, SR_CTAID.X ;  /* 0x00000000000c7919 */ /* 0x002e620000002500 */
[----:B----4-:R-:W-:Y:S02]  /*6e80*/  IMAD.MOV.U32 R8, RZ, RZ, R16 ;  /* 0x000000ffff087224 */ /* 0x010fe400078e0010 */
[----:B------:R-:W-:Y:S01]  /*6e90*/  IMAD.MOV.U32 R9, RZ, RZ, R17 ;  /* 0x000000ffff097224 */ /* 0x000fe200078e0011 */
[----:B------:R-:W4:Y:S03]  /*6ea0*/  S2R R20, SR_CTAID.Y ;  /* 0x0000000000147919 */ /* 0x000f260000002600 */
[----:B------:R-:W1:Y:S08]  /*6eb0*/  LDC R0, c[0x0][0x630] ;  /* 0x00018c00ff007b82 */ /* 0x000e700000000800 */
[----:B------:R-:W1:Y:S01]  /*6ec0*/  LDC.64 R14, c[0x0][0x620] ;  /* 0x00018800ff0e7b82 */ /* 0x000e620000000a00 */
[----:B0-----:R-:W-:-:S04]  /*6ed0*/  ISETP.NE.U32.AND P0, PT, R10, RZ, PT ;  /* 0x000000ff0a00720c */ /* 0x001fc80003f05070 */
[----:B------:R-:W-:-:S13]  /*6ee0*/  ISETP.NE.AND.EX P0, PT, R11, RZ, PT, P0 ;  /* 0x000000ff0b00720c */ /* 0x000fda0003f05300 */
[----:B-1--4-:R-:W-:Y:S05]  /*6ef0*/  @!P0 BRA `(.L_x_158) ;  /* 0x0000000000288947 */ /* 0x012fea0003800000 */
        /* <DEDUP_REMOVED lines=10> */
.L_x_158:
[-CC-:B------:R-:W-:Y:S01]  /*6fa0*/  SHF.R.U64 R23, R8, R0.reuse, R9.reuse ;  /* 0x0000000008177219 */ /* 0x180fe20000001209 */
[----:B------:R-:W0:Y:S01]  /*6fb0*/  LDC.64 R26, c[0x0][0x640] ;  /* 0x00019000ff1a7b82 */ /* 0x000e220000000a00 */
[----:B------:R-:W-:Y:S01]  /*6fc0*/  SHF.R.U32.HI R0, RZ, R0, R9 ;  /* 0x00000000ff007219 */ /* 0x000fe20000011609 */
[----:B------:R-:W-:Y:S01]  /*6fd0*/  ULDC UR4, c[0x0][0x150] ;  /* 0x0000540000047ab9 */ /* 0x000fe20000000800 */
[----:B------:R-:W-:Y:S02]  /*6fe0*/  IADD3 R3, P0, RZ, -R23, RZ ;  /* 0x80000017ff037210 */ /* 0x000fe40007f1e0ff */
[----:B------:R-:W-:-:S03]  /*6ff0*/  I2FP.F32.U32 R7, R12 ;  /* 0x0000000c00077245 */ /* 0x000fc60000201000 */
[----:B------:R-:W1:Y:S01]  /*7000*/  LDC R6, c[0x0][0x618] ;  /* 0x00018600ff067b82 */ /* 0x000e620000000800 */
[----:B------:R-:W-:Y:S02]  /*7010*/  IMAD.X R5, RZ, RZ, ~R0, P0 ;  /* 0x000000ffff057224 */ /* 0x000fe400000e0e00 */
[----:B------:R-:W-:Y:S01]  /*7020*/  FMUL R7, R7, UR4 ;  /* 0x0000000407077c20 */ /* 0x000fe20008400000 */
[----:B------:R-:W-:Y:S01]  /*7030*/  ULDC UR4, c[0x0][0x154] ;  /* 0x0000550000047ab9 */ /* 0x000fe20000000800 */
[-C--:B------:R-:W-:Y:S02]  /*7040*/  IMAD R0, R5, R14.reuse, RZ ;  /* 0x0000000e05007224 */ /* 0x080fe400078e02ff */
[C---:B------:R-:W-:Y:S01]  /*7050*/  IMAD.WIDE.U32 R4, R3.reuse, R14, R16 ;  /* 0x0000000e03047225 */ /* 0x040fe200078e0010 */
[----:B------:R-:W4:Y:S01]  /*7060*/  LDC R8, c[0x0][0x608] ;  /* 0x00018200ff087b82 */ /* 0x000f220000000800 */
[----:B------:R-:W2:Y:S02]  /*7070*/  F2I.U32.TRUNC.NTZ R7, R7 ;  /* 0x0000000700077305 */ /* 0x000ea4000020f000 */
[----:B------:R-:W-:Y:S01]  /*7080*/  IMAD R3, R3, R15, R0 ;  /* 0x0000000f03037224 */ /* 0x000fe200078e0200 */
[----:B------:R-:W-:-:S03]  /*7090*/  I2FP.F32.U32 R0, R20 ;  /* 0x0000001400007245 */ /* 0x000fc60000201000 */
[----:B------:R-:W-:Y:S01]  /*70a0*/  IMAD.IADD R3, R5, 0x1, R3 ;  /* 0x0000000105037824 */ /* 0x000fe200078e0203 */
[----:B------:R-:W3:Y:S01]  /*70b0*/  LDC R11, c[0x0][0x658] ;  /* 0x00019600ff0b7b82 */ /* 0x000ee20000000800 */
[----:B0-----:R-:W-:-:S04]  /*70c0*/  ISETP.NE.U32.AND P0, PT, R26, RZ, PT ;  /* 0x000000ff1a00720c */ /* 0x001fc80003f05070 */
[----:B------:R-:W-:-:S03]  /*70d0*/  ISETP.NE.AND.EX P0, PT, R27, RZ, PT, P0 ;  /* 0x000000ff1b00720c */ /* 0x000fc60003f05300 */
[----:B------:R-:W0:Y:S01]  /*70e0*/  LDC R9, c[0x0][0x144] ;  /* 0x00005100ff097b82 */ /* 0x000e220000000800 */
[-C--:B-1----:R-:W-:Y:S01]  /*70f0*/  SHF.R.U64 R10, R4, R6.reuse, R3 ;  /* 0x00000006040a7219 */ /* 0x082fe20000001203 */
[----:B--2---:R-:W-:Y:S01]  /*7100*/  IMAD.MOV R7, RZ, RZ, -R7 ;  /* 0x000000ffff077224 */ /* 0x004fe200078e0a07 */
[----:B------:R-:W-:Y:S01]  /*7110*/  SHF.R.U32.HI R3, RZ, R6, R3 ;  /* 0x00000006ff037219 */ /* 0x000fe20000011603 */
[----:B------:R-:W-:-:S04]  /*7120*/  FMUL R6, R0, UR4 ;  /* 0x0000000400067c20 */ /* 0x000fc80008400000 */
[----:B------:R-:W1:Y:S01]  /*7130*/  LDC R21, c[0x0][0x148] ;  /* 0x00005200ff157b82 */ /* 0x000e620000000800 */
[----:B------:R2:W0:Y:S01]  /*7140*/  F2I.U32.TRUNC.NTZ R14, R6 ;  /* 0x00000006000e7305 */ /* 0x000422000020f000 */
[-CC-:B----4-:R-:W-:Y:S02]  /*7150*/  SHF.R.U64 R13, R10, R8.reuse, R3.reuse ;  /* 0x000000080a0d7219 */ /* 0x190fe40000001203 */
[----:B------:R-:W-:-:S04]  /*7160*/  SHF.R.U32.HI R0, RZ, R8, R3 ;  /* 0x00000008ff007219 */ /* 0x000fc80000011603 */
[----:B------:R-:W4:Y:S01]  /*7170*/  LDC R24, c[0x0][0x600] ;  /* 0x00018000ff187b82 */ /* 0x000f220000000800 */
[-CC-:B---3--:R-:W-:Y:S02]  /*7180*/  SHF.R.U64 R15, R13, R11.reuse, R0.reuse ;  /* 0x0000000b0d0f7219 */ /* 0x188fe40000001200 */
[----:B------:R-:W-:-:S03]  /*7190*/  SHF.R.U32.HI R5, RZ, R11, R0 ;  /* 0x0000000bff057219 */ /* 0x000fc60000011600 */
[----:B------:R-:W-:Y:S02]  /*71a0*/  IMAD.MOV.U32 R4, RZ, RZ, R15 ;  /* 0x000000ffff047224 */ /* 0x000fe400078e000f */
[----:B------:R-:W3:Y:S01]  /*71b0*/  LDC R28, c[0x0][0x648] ;  /* 0x00019200ff1c7b82 */ /* 0x000ee20000000800 */
[----:B0-----:R-:W-:-:S07]  /*71c0*/  IMAD R25, R9, R7, R12 ;  /* 0x0000000709197224 */ /* 0x001fce00078e020c */
[----:B------:R-:W0:Y:S08]  /*71d0*/  LDC R29, c[0x0][0x638] ;  /* 0x00018e00ff1d7b82 */ /* 0x000e300000000800 */
[----:B------:R-:W0:Y:S01]  /*71e0*/  LDC R30, c[0x0][0x610] ;  /* 0x00018400ff1e7b82 */ /* 0x000e220000000800 */
[----:B-12-4-:R-:W-:Y:S05]  /*71f0*/  @!P0 BRA `(.L_x_159) ;  /* 0x0000000000288947 */ /* 0x016fea0003800000 */
[----:B------:R-:W1:Y:S02]  /*7200*/  LDC R0, c[0x0][0x64c] ;  /* 0x00019300ff007b82 */ /* 0x000e640000000800 */
[----:B-1----:R-:W-:-:S05]  /*7210*/  IADD3 R3, P0, R15, R0, RZ ;  /* 0x000000000f037210 */ /* 0x002fca0007f1e0ff */
        /* <DEDUP_REMOVED lines=8> */
.L_x_159:
[----:B------:R-:W-:Y:S01]  /*72a0*/  ISETP.NE.AND P0, PT, R2, 0x1, PT ;  /* 0x000000010200780c */ /* 0x000fe20003f05270 */
[----:B------:R-:W-:Y:S01]  /*72b0*/  IMAD.MOV R14, RZ, RZ, -R14 ;  /* 0x000000ffff0e7224 */ /* 0x000fe200078e0a0e */
[----:B---3--:R-:W-:Y:S01]  /*72c0*/  SHF.R.U64 R0, R4, R28, R5 ;  /* 0x0000001c04007219 */ /* 0x008fe20000001205 */
[----:B------:R-:W-:Y:S01]  /*72d0*/  VIADD R5, R24, 0xffffffff ;  /* 0xffffffff18057836 */ /* 0x000fe20000000000 */
[----:B------:R-:W-:-:S03]  /*72e0*/  LOP3.LUT R3, R13, R100, RZ, 0xc0, !PT ;  /* 0x000000640d037212 */ /* 0x000fc600078ec0ff */
[----:B------:R-:W-:Y:S01]  /*72f0*/  IMAD.MOV R4, RZ, RZ, -R0 ;  /* 0x000000ffff047224 */ /* 0x000fe200078e0a00 */
[----:B------:R-:W-:Y:S01]  /*7300*/  LOP3.LUT R10, R10, R5, RZ, 0xc0, !PT ;  /* 0x000000050a0a7212 */ /* 0x000fe200078ec0ff */
[----:B------:R-:W-:Y:S02]  /*7310*/  IMAD R0, R96, R0, R3 ;  /* 0x0000000060007224 */ /* 0x000fe400078e0203 */
[----:B0-----:R-:W-:Y:S02]  /*7320*/  IMAD R3, R4, R29, R15 ;  /* 0x0000001d04037224 */ /* 0x001fe400078e020f */
[----:B------:R-:W-:Y:S02]  /*7330*/  @P0 IMAD R25, R21, R14, R20 ;  /* 0x0000000e15190224 */ /* 0x000fe400078e0214 */
[----:B------:R-:W-:Y:S02]  /*7340*/  IMAD R5, R3, R24, R10 ;  /* 0x0000001803057224 */ /* 0x000fe400078e020a */
[----:B------:R-:W-:-:S02]  /*7350*/  IMAD R0, R0, R30, R25 ;  /* 0x0000001e00007224 */ /* 0x000fc400078e0219 */
[----:B------:R-:W-:-:S03]  /*7360*/  IMAD.MOV.U32 R4, RZ, RZ, 0x1 ;  /* 0x00000001ff047424 */ /* 0x000fc600078e00ff */
[----:B------:R-:W-:Y:S02]  /*7370*/  SEL R102, R5, R0, !P0 ;  /* 0x0000000005667207 */ /* 0x000fe40004000000 */
[----:B------:R-:W-:Y:S02]  /*7380*/  PRMT R3, R4, 0x7610, R3 ;  /* 0x0000761004037816 */ /* 0x000fe40000000003 */
[----:B------:R-:W-:-:S07]  /*7390*/  SEL R0, R0, R5, !P0 ;  /* 0x0000000500007207 */ /* 0x000fce0004000000 */
.L_x_157:
[----:B------:R-:W-:Y:S01]  /*73a0*/  LOP3.LUT P0, RZ, R3, 0xff, RZ, 0xc0, !PT ;  /* 0x000000ff03ff7812 */ /* 0x000fe2000780c0ff */
[----:B------:R-:W-:-:S12]  /*73b0*/  IMAD.MOV.U32 R109, RZ, RZ, R0 ;  /* 0x000000ffff6d7224 */ /* 0x000fd800078e0000 */
[----:B------:R-:W-:Y:S05]  /*73c0*/  @P0 BRA `(.L_x_160) ;  /* 0xffffffa000340947 */ /* 0x000fea000383ffff */
[----:B------:R-:W-:Y:S05]  /*73d0*/  EXIT ;  /* 0x000000000000794d */ /* 0x000fea0003800000 */
.L_x_7:
        /* <DEDUP_REMOVED lines=26> */
.L_x_162:
[----:B------:R-:W0:Y:S01]  /*7580*/  LDC.64 R28, c[0x0][0x640] ;  /* 0x00019000ff1c7b82 */ /* 0x000e220000000a00 */
[-CC-:B------:R-:W-:Y:S01]  /*7590*/  SHF.R.U64 R22, R14, R6.reuse, R15.reuse ;  /* 0x000000060e167219 */ /* 0x180fe2000000120f */
[----:B------:R-:W-:Y:S01]  /*75a0*/  IMAD.MOV.U32 R30, RZ, RZ, 0x1 ;  /* 0x00000001ff1e7424 */ /* 0x000fe200078e00ff */
[----:B------:R-:W-:Y:S02]  /*75b0*/  SHF.R.U32.HI R6, RZ, R6, R15 ;  /* 0x00000006ff067219 */ /* 0x000fe4000001160f */
[----:B------:R-:W-:-:S03]  /*75c0*/  IADD3 R13, P0, RZ, -R22, RZ ;  /* 0x80000016ff0d7210 */ /* 0x000fc60007f1e0ff */
[----:B------:R-:W1:Y:S02]  /*75d0*/  LDC R12, c[0x0][0x618] ;  /* 0x00018600ff0c7b82 */ /* 0x000e640000000800 */
[----:B------:R-:W-:-:S04]  /*75e0*/  IMAD.X R11, RZ, RZ, ~R6, P0 ;  /* 0x000000ffff0b7224 */ /* 0x000fc800000e0e06 */
[-C--:B------:R-:W-:Y:S02]  /*75f0*/  IMAD R6, R11, R26.reuse, RZ ;  /* 0x0000001a0b067224 */ /* 0x080fe400078e02ff */
[----:B------:R-:W2:Y:S01]  /*7600*/  LDC R14, c[0x0][0x608] ;  /* 0x00018200ff0e7b82 */ /* 0x000ea20000000800 */
[----:B------:R-:W-:-:S04]  /*7610*/  IMAD.WIDE.U32 R10, R13, R26, R16 ;  /* 0x0000001a0d0a7225 */ /* 0x000fc800078e0010 */
[----:B------:R-:W-:-:S03]  /*7620*/  IMAD R13, R13, R27, R6 ;  /* 0x0000001b0d0d7224 */ /* 0x000fc600078e0206 */
[----:B------:R-:W3:Y:S01]  /*7630*/  LDC R25, c[0x0][0x658] ;  /* 0x00019600ff197b82 */ /* 0x000ee20000000800 */
[----:B------:R-:W-:Y:S01]  /*7640*/  IMAD.IADD R11, R11, 0x1, R13 ;  /* 0x000000010b0b7824 */ /* 0x000fe200078e020d */
[----:B0-----:R-:W-:-:S04]  /*7650*/  ISETP.NE.U32.AND P0, PT, R28, RZ, PT ;  /* 0x000000ff1c00720c */ /* 0x001fc80003f05070 */
[----:B------:R-:W-:Y:S02]  /*7660*/  ISETP.NE.AND.EX P0, PT, R29, RZ, PT, P0 ;  /* 0x000000ff1d00720c */ /* 0x000fe40003f05300 */
[----:B------:R-:W0:Y:S01]  /*7670*/  LDC R20, c[0x0][0x600] ;  /* 0x00018000ff147b82 */ /* 0x000e220000000800 */
[-CC-:B-1----:R-:W-:Y:S01]  /*7680*/  SHF.R.U64 R8, R10, R12.reuse, R11.reuse ;  /* 0x0000000c0a087219 */ /* 0x182fe2000000120b */
[----:B------:R-:W-:Y:S01]  /*7690*/  IMAD.MOV.U32 R10, RZ, RZ, -0x1 ;  /* 0xffffffffff0a7424 */ /* 0x000fe200078e00ff */
[----:B------:R-:W-:-:S05]  /*76a0*/  SHF.R.U32.HI R11, RZ, R12, R11 ;  /* 0x0000000cff0b7219 */ /* 0x000fca000001160b */
[----:B------:R-:W1:Y:S01]  /*76b0*/  LDC R26, c[0x0][0x648] ;  /* 0x00019200ff1a7b82 */ /* 0x000e620000000800 */
[-CC-:B--2---:R-:W-:Y:S02]  /*76c0*/  SHF.R.U64 R21, R8, R14.reuse, R11.reuse ;  /* 0x0000000e08157219 */ /* 0x184fe4000000120b */
[----:B------:R-:W-:-:S05]  /*76d0*/  SHF.R.U32.HI R6, RZ, R14, R11 ;  /* 0x0000000eff067219 */ /* 0x000fca000001160b */
[----:B------:R-:W2:Y:S01]  /*76e0*/  LDC R27, c[0x0][0x638] ;  /* 0x00018e00ff1b7b82 */ /* 0x000ea20000000800 */
[-C--:B---3--:R-:W-:Y:S02]  /*76f0*/  SHF.L.U32 R10, R10, R25.reuse, RZ ;  /* 0x000000190a0a7219 */ /* 0x088fe400000006ff */
[-CC-:B------:R-:W-:Y:S02]  /*7700*/  SHF.R.U64 R23, R21, R25.reuse, R6.reuse ;  /* 0x0000001915177219 */ /* 0x180fe40000001206 */
[----:B------:R-:W-:Y:S02]  /*7710*/  LOP3.LUT R32, RZ, R10, RZ, 0x33, !PT ;  /* 0x0000000aff207212 */ /* 0x000fe400078e33ff */
[----:B------:R-:W-:Y:S01]  /*7720*/  SHF.R.U32.HI R11, RZ, R25, R6 ;  /* 0x00000019ff0b7219 */ /* 0x000fe20000011606 */
[----:B------:R-:W3:Y:S01]  /*7730*/  LDC R31, c[0x0][0x610] ;  /* 0x00018400ff1f7b82 */ /* 0x000ee20000000800 */
[----:B------:R-:W-:Y:S01]  /*7740*/  IMAD.MOV.U32 R10, RZ, RZ, R23 ;  /* 0x000000ffff0a7224 */ /* 0x000fe200078e0017 */
[----:B------:R-:W-:Y:S06]  /*7750*/  @!P0 BRA `(.L_x_163) ;  /* 0x0000000000288947 */ /* 0x000fec0003800000 */
        /* <DEDUP_REMOVED lines=10> */
.L_x_163:
[----:B------:R-:W-:Y:S02]  /*7800*/  ISETP.NE.AND P0, PT, R2, 0x1, PT ;  /* 0x000000010200780c */ /* 0x000fe40003f05270 */
[----:B-1----:R-:W-:Y:S01]  /*7810*/  SHF.R.U64 R6, R10, R26, R11 ;  /* 0x0000001a0a067219 */ /* 0x002fe2000000120b */
[----:B0-----:R-:W-:Y:S01]  /*7820*/  VIADD R11, R20, 0xffffffff ;  /* 0xffffffff140b7836 */ /* 0x001fe20000000000 */
[----:B------:R-:W-:Y:S02]  /*7830*/  SHF.L.U32 R30, R30, R25, RZ ;  /* 0x000000191e1e7219 */ /* 0x000fe400000006ff */
[----:B------:R-:W-:Y:S01]  /*7840*/  LOP3.LUT R5, R21, R32, RZ, 0xc0, !PT ;  /* 0x0000002015057212 */ /* 0x000fe200078ec0ff */
[----:B------:R-:W-:-:S04]  /*7850*/  IMAD.MOV R10, RZ, RZ, -R6 ;  /* 0x000000ffff0a7224 */ /* 0x000fc800078e0a06 */
[----:B------:R-:W-:Y:S01]  /*7860*/  IMAD R6, R30, R6, R5 ;  /* 0x000000061e067224 */ /* 0x000fe200078e0205 */
[----:B------:R-:W-:Y:S01]  /*7870*/  LOP3.LUT R5, R8, R11, RZ, 0xc0, !PT ;  /* 0x0000000b08057212 */ /* 0x000fe200078ec0ff */
[----:B------:R-:W-:Y:S02]  /*7880*/  @P0 IMAD R7, R9, R24, R4 ;  /* 0x0000001809070224 */ /* 0x000fe400078e0204 */
[----:B--2---:R-:W-:Y:S02]  /*7890*/  IMAD R4, R10, R27, R23 ;  /* 0x0000001b0a047224 */ /* 0x004fe400078e0217 */
[----:B---3--:R-:W-:Y:S02]  /*78a0*/  IMAD R7, R6, R31, R7 ;  /* 0x0000001f06077224 */ /* 0x008fe400078e0207 */
[----:B------:R-:W-:Y:S02]  /*78b0*/  IMAD R4, R4, R20, R5 ;  /* 0x0000001404047224 */ /* 0x000fe400078e0205 */
[----:B------:R-:W-:-:S02]  /*78c0*/  IMAD.MOV.U32 R8, RZ, RZ, 0x1 ;  /* 0x00000001ff087424 */ /* 0x000fc400078e00ff */
[----:B------:R-:W-:Y:S01]  /*78d0*/  IMAD.MOV.U32 R6, RZ, RZ, R22 ;  /* 0x000000ffff067224 */ /* 0x000fe200078e0016 */
[----:B------:R-:W-:Y:S02]  /*78e0*/  SEL R20, R4, R7, !P0 ;  /* 0x0000000704147207 */ /* 0x000fe40004000000 */
[----:B------:R-:W-:-:S07]  /*78f0*/  SEL R21, R7, R4, !P0 ;  /* 0x0000000407157207 */ /* 0x000fce0004000000 */
.L_x_161:
[----:B------:R-:W-:-:S08]  /*7900*/  NOP ;  /* 0x0000000000007918 */ /* 0x000fd00000000000 */
[----:B------:R-:W0:-:S00]  /*7910*/  USETMAXREG.DEALLOC.CTAPOOL 0x28 ;  /* 0x00000028000079c8 */ /* 0x000e0000080e0500 */
[----:B0-----:R-:W-:-:S13]  /*7920*/  ISETP.NE.AND P0, PT, R3, RZ, PT ;  /* 0x000000ff0300720c */ /* 0x001fda0003f05270 */
[----:B------:R-:W-:Y:S05]  /*7930*/  @P0 EXIT ;  /* 0x000000000000094d */ /* 0x000fea0003800000 */
[----:B------:R-:W-:Y:S01]  /*7940*/  LOP3.LUT P0, RZ, R8, 0xff, RZ, 0xc0, !PT ;  /* 0x000000ff08ff7812 */ /* 0x000fe2000780c0ff */
[----:B------:R-:W-:Y:S02]  /*7950*/  IMAD.MOV.U32 R3, RZ, RZ, 0x1 ;  /* 0x00000001ff037424 */ /* 0x000fe400078e00ff */
[----:B------:R-:W-:-:S10]  /*7960*/  IMAD.MOV.U32 R8, RZ, RZ, RZ ;  /* 0x000000ffff087224 */ /* 0x000fd400078e00ff */
[----:B------:R-:W-:Y:S05]  /*7970*/  @!P0 BRA `(.L_x_164) ;  /* 0x0000000c002c8947 */ /* 0x000fea0003800000 */
[----:B------:R-:W0:Y:S01]  /*7980*/  LDC R3, c[0x0][0x28c] ;  /* 0x0000a300ff037b82 */ /* 0x000e220000000800 */
[----:B------:R-:W1:Y:S01]  /*7990*/  S2R R12, SR_CgaCtaId ;  /* 0x00000000000c7919 */ /* 0x000e620000008800 */
[----:B------:R-:W-:Y:S01]  /*79a0*/  ULDC UR5, c[0x0][0x658] ;  /* 0x0001960000057ab9 */ /* 0x000fe20000000800 */
[----:B------:R-:W-:Y:S01]  /*79b0*/  UMOV UR6, 0xffffffff ;  /* 0xffffffff00067882 */ /* 0x000fe20000000000 */
[----:B------:R-:W-:Y:S01]  /*79c0*/  BSSY B0, `(.L_x_164) ;  /* 0x00000c6000007945 */ /* 0x000fe20003800000 */
[----:B------:R-:W-:Y:S01]  /*79d0*/  USHF.L.U32 UR6, UR6, UR5, URZ ;  /* 0x0000000506067299 */ /* 0x000fe2000800063f */
[----:B------:R-:W-:Y:S01]  /*79e0*/  IMAD.MOV.U32 R10, RZ, RZ, 0x1 ;  /* 0x00000001ff0a7424 */ /* 0x000fe200078e00ff */
[----:B------:R-:W-:Y:S01]  /*79f0*/  LOP3.LUT R19, R18, 0x2, RZ, 0xfc, !PT ;  /* 0x0000000212137812 */ /* 0x000fe200078efcff */
[----:B------:R-:W-:Y:S01]  /*7a00*/  IMAD.MOV.U32 R8, RZ, RZ, RZ ;  /* 0x000000ffff087224 */ /* 0x000fe200078e00ff */
[----:B------:R-:W-:Y:S01]  /*7a10*/  ULDC UR4, c[0x0][0x600] ;  /* 0x0001800000047ab9 */ /* 0x000fe20000000800 */
[----:B------:R-:W-:Y:S01]  /*7a20*/  UMOV UR7, 0x1 ;  /* 0x0000000100077882 */ /* 0x000fe20000000000 */
[----:B------:R-:W-:-:S02]  /*7a30*/  UIADD3 UR15, UR4, -0x1, URZ ;  /* 0xffffffff040f7890 */ /* 0x000fc4000fffe03f */
[----:B------:R-:W-:Y:S02]  /*7a40*/  USHF.L.U32 UR17, UR7, UR5, URZ ;  /* 0x0000000507117299 */ /* 0x000fe4000800063f */
[----:B------:R-:W-:Y:S01]  /*7a50*/  ULOP3.LUT UR16, URZ, UR6, URZ, 0x33, !UPT ;  /* 0x000000063f107292 */ /* 0x000fe2000f8e333f */
[----:B------:R-:W-:Y:S01]  /*7a60*/  ULDC.64 UR20, c[0x0][0x198] ;  /* 0x0000660000147ab9 */ /* 0x000fe20000000a00 */
[----:B0-----:R-:W-:-:S05]  /*7a70*/  VIADD R3, R3, 0x1f ;  /* 0x0000001f03037836 */ /* 0x001fca0000000000 */
[----:B------:R-:W-:-:S04]  /*7a80*/  SHF.R.S32.HI R4, RZ, 0x1f, R3 ;  /* 0x0000001fff047819 */ /* 0x000fc80000011403 */
[----:B------:R-:W-:Y:S01]  /*7a90*/  LEA.HI R4, R4, R3, RZ, 0x5 ;  /* 0x0000000304047211 */ /* 0x000fe200078f28ff */
[C---:B-1----:R-:W-:Y:S02]  /*7aa0*/  IMAD.SHL.U32 R11, R12.reuse, 0x20, RZ ;  /* 0x000000200c0b7824 */ /* 0x042fe400078e00ff */
[----:B------:R-:W-:Y:S01]  /*7ab0*/  IMAD.SHL.U32 R12, R12, 0x400, RZ ;  /* 0x000004000c0c7824 */ /* 0x000fe200078e00ff */
[----:B------:R-:W-:Y:S01]  /*7ac0*/  SHF.R.S32.HI R9, RZ, 0x5, R4 ;  /* 0x00000005ff097819 */ /* 0x000fe20000011404 */
[----:B------:R-:W-:Y:S01]  /*7ad0*/  IMAD.MOV.U32 R3, RZ, RZ, 0x1 ;  /* 0x00000001ff037424 */ /* 0x000fe200078e00ff */
[----:B------:R-:W-:Y:S02]  /*7ae0*/  LOP3.LUT R11, R11, 0x20, RZ, 0xc0, !PT ;  /* 0x000000200b0b7812 */ /* 0x000fe400078ec0ff */
[----:B------:R-:W-:Y:S01]  /*7af0*/  LOP3.LUT R12, R12, 0x400, RZ, 0xc0, !PT ;  /* 0x000004000c0c7812 */ /* 0x000fe200078ec0ff */
[----:B------:R-:W-:-:S07]  /*7b00*/  VIADD R13, R9, 0x1 ;  /* 0x00000001090d7836 */ /* 0x000fce0000000000 */
.L_x_175:
[----:B------:R-:W-:-:S03]  /*7b10*/  UMOV UR4, 0xffffffff ;  /* 0xffffffff00047882 */ /* 0x000fc60000000000 */
[----:B------:R-:W-:Y:S05]  /*7b20*/  BRA.DIV UR4, `(.L_x_165) ;  /* 0x0000000e04a87947 */ /* 0x000fea000b800000 */
[----:B------:R-:W-:-:S13]  /*7b30*/  ELECT P6, URZ, PT ;  /* 0x00000000003f782f */ /* 0x000fda00038c0000 */
.L_x_186:
[----:B------:R-:W0:Y:S01]  /*7b40*/  LDC R4, c[0x0][0x28c] ;  /* 0x0000a300ff047b82 */ /* 0x000e220000000800 */
[----:B------:R-:W-:Y:S01]  /*7b50*/  BSSY B1, `(.L_x_166) ;  /* 0x0000038000017945 */ /* 0x000fe20003800000 */
[----:B0-----:R-:W-:-:S13]  /*7b60*/  ISETP.LT.OR P6, PT, R4, 0x1, !P6 ;  /* 0x000000010400780c */ /* 0x001fda00077c1670 */
[----:B------:R-:W-:Y:S05]  /*7b70*/  @P6 BRA `(.L_x_167) ;  /* 0x0000000000d46947 */ /* 0x000fea0003800000 */
[----:B------:R-:W-:Y:S02]  /*7b80*/  IMAD R20, R20, 0x40, R11 ;  /* 0x0000004014147824 */ /* 0x000fe400078e020b */
[----:B------:R-:W-:Y:S02]  /*7b90*/  IMAD.SHL.U32 R21, R21, 0x100, RZ ;  /* 0x0000010015157824 */ /* 0x000fe400078e00ff */
[----:B------:R-:W-:Y:S02]  /*7ba0*/  IMAD.MOV.U32 R24, RZ, RZ, RZ ;  /* 0x000000ffff187224 */ /* 0x000fe400078e00ff */
[----:B------:R-:W-:Y:S02]  /*7bb0*/  IMAD.MOV.U32 R4, RZ, RZ, R13 ;  /* 0x000000ffff047224 */ /* 0x000fe400078e000d */
[----:B------:R-:W-:Y:S02]  /*7bc0*/  IMAD.MOV.U32 R5, RZ, RZ, R3 ;  /* 0x000000ffff057224 */ /* 0x000fe400078e0003 */
[----:B------:R-:W-:-:S07]  /*7bd0*/  IMAD.MOV.U32 R7, RZ, RZ, R8 ;  /* 0x000000ffff077224 */ /* 0x000fce00078e0008 */
.L_x_170:
[----:B------:R-:W0:Y:S01]  /*7be0*/  S2R R15, SR_CgaCtaId ;  /* 0x00000000000f7919 */ /* 0x000e220000008800 */
[----:B------:R-:W-:Y:S02]  /*7bf0*/  MOV R14, 0x400 ;  /* 0x00000400000e7802 */ /* 0x000fe40000000f00 */
[----:B------:R-:W-:Y:S02]  /*7c00*/  ISETP.NE.AND P1, PT, R0, RZ, PT ;  /* 0x000000ff0000720c */ /* 0x000fe40003f25270 */
[----:B0-----:R-:W-:Y:S02]  /*7c10*/  LEA R22, R15, R14, 0x18 ;  /* 0x0000000e0f167211 */ /* 0x001fe400078ec0ff */
[----:B------:R-:W-:-:S09]  /*7c20*/  SHF.L.U32 R14, R5, 0x1f, RZ ;  /* 0x0000001f050e7819 */ /* 0x000fd200000006ff */
[----:B------:R-:W0:Y:S01]  /*7c30*/  @!P1 LDC R15, c[0x0][0x500] ;  /* 0x00014000ff0f9b82 */ /* 0x000e220000000800 */
[----:B------:R-:W-:-:S04]  /*7c40*/  IMAD R23, R7, 0x8, R22 ;  /* 0x0000000807177824 */ /* 0x000fc800078e0216 */
[----:B------:R-:W1:Y:S02]  /*7c50*/  SYNCS.PHASECHK.TRANS64.TRYWAIT P0, [R23+URZ+0x20], R14 ;  /* 0x0000200e170075a7 */ /* 0x000e64000800017f */
[----:B-1----:R-:W-:Y:S05]  /*7c60*/  @!P0 BRA `(.L_x_168) ;  /* 0x0000000c00788947 */ /* 0x002fea0003800000 */
.L_x_187:
[----:B-1----:R-:W-:Y:S01]  /*7c70*/  PRMT R14, R19, 0x9910, RZ ;  /* 0x00009910130e7816 */ /* 0x002fe200000000ff */
[----:B0-----:R0:W-:Y:S03]  /*7c80*/  @!P1 SYNCS.ARRIVE.TRANS64 RZ, [R23+URZ], R15 ;  /* 0x0000000f17ff99a7 */ /* 0x0011e6000800003f */
[----:B------:R-:W-:-:S13]  /*7c90*/  ISETP.NE.AND P0, PT, R14, 0x2, PT ;  /* 0x000000020e00780c */ /* 0x000fda0003f05270 */
[----:B0-----:R-:W-:Y:S05]  /*7ca0*/  @P0 BRA `(.L_x_169) ;  /* 0x0000000000040947 */ /* 0x001fea0003800000 */
[----:B------:R-:W-:Y:S01]  /*7cb0*/  BPT.TRAP 0x1 ;  /* 0x000000040000795c */ /* 0x000fe20000300000 */
.L_x_169:
[----:B------:R-:W-:Y:S01]  /*7cc0*/  IMAD R14, R7, 0x800, R12 ;  /* 0x00000800070e7824 */ /* 0x000fe200078e020c */
[----:B------:R-:W-:Y:S01]  /*7cd0*/  R2UR UR9, R23 ;  /* 0x00000000170972ca */ /* 0x000fe200000e0000 */
[--C-:B------:R-:W-:Y:S01]  /*7ce0*/  IMAD R15, R7, 0x4000, R22.reuse ;  /* 0x00004000070f7824 */ /* 0x100fe200078e0216 */
[----:B------:R-:W-:Y:S01]  /*7cf0*/  UIADD3 UR4, UP0, UR20, 0xf0, URZ ;  /* 0x000000f014047890 */ /* 0x000fe2000ff1e03f */
[----:B------:R-:W-:Y:S01]  /*7d00*/  IMAD R14, R14, 0x2, R22 ;  /* 0x000000020e0e7824 */ /* 0x000fe200078e0216 */
[----:B------:R-:W-:Y:S01]  /*7d10*/  R2UR UR11, R21 ;  /* 0x00000000150b72ca */ /* 0x000fe200000e0000 */
[----:B------:R-:W-:Y:S01]  /*7d20*/  VIADD R4, R4, 0xffffffff ;  /* 0xffffffff04047836 */ /* 0x000fe20000000000 */
[----:B------:R-:W-:Y:S01]  /*7d30*/  R2UR UR5, R15 ;  /* 0x000000000f0572ca */ /* 0x000fe200000e0000 */
[----:B------:R-:W-:Y:S01]  /*7d40*/  UIADD3 UR22, UP1, UR20, 0x1f0, URZ ;  /* 0x000001f014167890 */ /* 0x000fe2000ff3e03f */
[----:B------:R-:W-:Y:S01]  /*7d50*/  R2UR UR8, R14 ;  /* 0x000000000e0872ca */ /* 0x000fe200000e0000 */
[----:B------:R-:W-:Y:S01]  /*7d60*/  VIADD R7, R7, 0x1 ;  /* 0x0000000107077836 */ /* 0x000fe20000000000 */
[----:B------:R-:W-:Y:S01]  /*7d70*/  R2UR UR10, R24 ;  /* 0x00000000180a72ca */ /* 0x000fe200000e0000 */
[----:B------:R-:W-:Y:S01]  /*7d80*/  UIADD3.X UR23, URZ, UR21, URZ, UP1, !UPT ;  /* 0x000000153f177290 */ /* 0x000fe20008ffe43f */
[----:B------:R-:W-:Y:S01]  /*7d90*/  R2UR UR12, R6 ;  /* 0x00000000060c72ca */ /* 0x000fe200000e0000 */
[----:B------:R-:W-:Y:S01]  /*7da0*/  UMOV UR6, 0x0 ;  /* 0x0000000000067882 */ /* 0x000fe20000000000 */
[----:B------:R-:W-:Y:S01]  /*7db0*/  R2UR UR18, R20 ;  /* 0x00000000141272ca */ /* 0x000fe200000e0000 */
[----:B------:R-:W-:Y:S01]  /*7dc0*/  UMOV UR7, 0x10000000 ;  /* 0x1000000000077882 */ /* 0x000fe20000000000 */
[----:B------:R-:W-:Y:S01]  /*7dd0*/  ISETP.GT.AND P1, PT, R4, 0x1, PT ;  /* 0x000000010400780c */ /* 0x000fe20003f24270 */
[----:B------:R-:W-:Y:S01]  /*7de0*/  UMOV UR19, 0x30000 ;  /* 0x0003000000137882 */ /* 0x000fe20000000000 */
[C---:B------:R-:W-:Y:S01]  /*7df0*/  ISETP.NE.AND P0, PT, R7.reuse, 0x4, PT ;  /* 0x000000040700780c */ /* 0x040fe20003f05270 */
[----:B------:R-:W-:Y:S01]  /*7e00*/  UIADD3 UR13, UR5, 0x100, URZ ;  /* 0x00000100050d7890 */ /* 0x000fe2000fffe03f */
[----:B------:R-:W-:Y:S01]  /*7e10*/  VIADD R24, R24, 0x20 ;  /* 0x0000002018187836 */ /* 0x000fe20000000000 */
[----:B------:R-:W-:Y:S01]  /*7e20*/  UIADD3.X UR5, URZ, UR21, URZ, UP0, !UPT ;  /* 0x000000153f057290 */ /* 0x000fe200087fe43f */
[----:B------:R-:W-:Y:S01]  /*7e30*/  SEL R14, RZ, 0x1, P0 ;  /* 0x00000001ff0e7807 */ /* 0x000fe20000000000 */
[----:B------:R-:W-:Y:S01]  /*7e40*/  UIADD3 UR14, UR8, 0x10100, URZ ;  /* 0x00010100080e7890 */ /* 0x000fe2000fffe03f */
[----:B------:R-:W-:-:S02]  /*7e50*/  SEL R7, R7, RZ, P0 ;  /* 0x000000ff07077207 */ /* 0x000fc40000000000 */
[----:B------:R-:W-:Y:S01]  /*7e60*/  UMOV UR8, UR13 ;  /* 0x0000000d00087c82 */ /* 0x000fe20008000000 */
[----:B------:R-:W-:-:S03]  /*7e70*/  LOP3.LUT R5, R5, R14, RZ, 0x3c, !PT ;  /* 0x0000000e05057212 */ /* 0x000fc600078e3cff */
[----:B------:R0:W-:Y:S02]  /*7e80*/  UTMALDG.3D [UR8], [UR4], desc[UR6] ;  /* 0x00000608040075b4 */ /* 0x0001e40008011000 */
[----:B0-----:R-:W-:Y:S01]  /*7e90*/  UMOV UR8, UR14 ;  /* 0x0000000e00087c82 */ /* 0x001fe20008000000 */
[----:B------:R-:W-:Y:S02]  /*7ea0*/  UMOV UR11, UR18 ;  /* 0x00000012000b7c82 */ /* 0x000fe40008000000 */
[----:B------:R0:W-:Y:S02]  /*7eb0*/  UTMALDG.3D.MULTICAST [UR8], [UR22], UR19, desc[UR6] ;  /* 0x00000608160073b4 */ /* 0x0001e40008011813 */
[----:B0-----:R-:W-:Y:S05]  /*7ec0*/  @P1 BRA `(.L_x_170) ;  /* 0xfffffffc00441947 */ /* 0x001fea000383ffff */
.L_x_167:
[----:B------:R-:W-:Y:S05]  /*7ed0*/  BSYNC B1 ;  /* 0x0000000000017941 */ /* 0x000fea0003800000 */
.L_x_166:
[----:B------:R-:W-:Y:S01]  /*7ee0*/  LOP3.LUT P1, RZ, R10, 0xff, RZ, 0xc0, !PT ;  /* 0x000000ff0aff7812 */ /* 0x000fe2000782c0ff */
[----:B------:R-:W-:Y:S01]  /*7ef0*/  IMAD.IADD R8, R9, 0x1, R8 ;  /* 0x0000000109087824 */ /* 0x000fe200078e0208 */
[----:B------:R-:W-:Y:S01]  /*7f00*/  IADD3 R16, P2, R16, UR36, RZ ;  /* 0x0000002410107c10 */ /* 0x000fe2000ff5e0ff */
[----:B------:R-:W-:Y:S01]  /*7f10*/  ULDC.64 UR4, c[0x0][0x650] ;  /* 0x0001940000047ab9 */ /* 0x000fe20000000a00 */
[----:B------:R-:W-:Y:S01]  /*7f20*/  BSSY B1, `(.L_x_171) ;  /* 0x000006d000017945 */ /* 0x000fe20003800000 */
[----:B------:R-:W-:Y:S01]  /*7f30*/  IMAD.MOV.U32 R21, RZ, RZ, -0x1 ;  /* 0xffffffffff157424 */ /* 0x000fe200078e00ff */
[----:B------:R-:W-:Y:S01]  /*7f40*/  SHF.R.U32.HI R4, RZ, 0x2, R8 ;  /* 0x00000002ff047819 */ /* 0x000fe20000011608 */
[----:B------:R-:W-:Y:S01]  /*7f50*/  IMAD.MOV.U32 R20, RZ, RZ, -0x1 ;  /* 0xffffffffff147424 */ /* 0x000fe200078e00ff */
[----:B------:R-:W-:Y:S02]  /*7f60*/  ISETP.GT.U32.AND P0, PT, R8, 0x3, PT ;  /* 0x000000030800780c */ /* 0x000fe40003f04070 */
[----:B------:R-:W-:-:S02]  /*7f70*/  LOP3.LUT R4, R4, 0x1, RZ, 0xc0, !PT ;  /* 0x0000000104047812 */ /* 0x000fc400078ec0ff */
[----:B------:R-:W-:Y:S01]  /*7f80*/  ISETP.LT.U32.AND P0, PT, R9, 0x4, P0 ;  /* 0x000000040900780c */ /* 0x000fe20000701070 */
[----:B------:R-:W0:Y:S01]  /*7f90*/  @P1 S2R R6, SR_CgaCtaId ;  /* 0x0000000000061919 */ /* 0x000e220000008800 */
[----:B------:R-:W-:Y:S02]  /*7fa0*/  @P1 MOV R5, 0x400 ;  /* 0x0000040000051802 */ /* 0x000fe40000000f00 */
[----:B------:R-:W-:Y:S02]  /*7fb0*/  IADD3.X R17, R17, UR42, RZ, P2, !PT ;  /* 0x0000002a11117c10 */ /* 0x000fe400097fe4ff */
[----:B------:R-:W-:Y:S02]  /*7fc0*/  ISETP.GE.U32.AND P2, PT, R16, UR4, PT ;  /* 0x0000000410007c0c */ /* 0x000fe4000bf46070 */
[----:B------:R-:W-:Y:S02]  /*7fd0*/  LOP3.LUT R8, R8, 0x3, RZ, 0xc0, !PT ;  /* 0x0000000308087812 */ /* 0x000fe400078ec0ff */
[----:B------:R-:W-:-:S02]  /*7fe0*/  PRMT R10, RZ, 0x7610, R10 ;  /* 0x00007610ff0a7816 */ /* 0x000fc4000000000a */
[----:B0-----:R-:W-:Y:S01]  /*7ff0*/  @P1 LEA R5, R6, R5, 0x18 ;  /* 0x0000000506051211 */ /* 0x001fe200078ec0ff */
[----:B------:R-:W-:-:S03]  /*8000*/  IMAD.MOV.U32 R6, RZ, RZ, -0x1 ;  /* 0xffffffffff067424 */ /* 0x000fc600078e00ff */
[----:B------:R0:W-:Y:S01]  /*8010*/  @P1 SYNCS.ARRIVE.TRANS64.A1T0 RZ, [R5+URZ+0x58], RZ ;  /* 0x000058ff05ff19a7 */ /* 0x0001e2000810003f */
[----:B------:R-:W-:Y:S02]  /*8020*/  ISETP.NE.U32.AND P1, PT, R4, 0x1, PT ;  /* 0x000000010400780c */ /* 0x000fe40003f25070 */
[----:B------:R-:W-:Y:S02]  /*8030*/  SEL R4, RZ, 0x1, !P0 ;  /* 0x00000001ff047807 */ /* 0x000fe40004000000 */
[----:B------:R-:W-:Y:S02]  /*8040*/  ISETP.GE.U32.AND.EX P0, PT, R17, UR5, PT, P2 ;  /* 0x0000000511007c0c */ /* 0x000fe4000bf06120 */
[----:B------:R-:W-:-:S04]  /*8050*/  ISETP.GT.U32.AND P1, PT, R9, 0x3, !P1 ;  /* 0x000000030900780c */ /* 0x000fc80004f24070 */
[----:B0-----:R-:W-:-:S04]  /*8060*/  SEL R5, RZ, 0x1, !P1 ;  /* 0x00000001ff057807 */ /* 0x001fc80004800000 */
[--C-:B------:R-:W-:Y:S02]  /*8070*/  LOP3.LUT R3, R5, R3, R4.reuse, 0x96, !PT ;  /* 0x0000000305037212 */ /* 0x100fe400078e9604 */
[----:B------:R-:W-:Y:S01]  /*8080*/  PRMT R4, RZ, 0x7610, R4 ;  /* 0x00007610ff047816 */ /* 0x000fe20000000004 */
[----:B------:R-:W-:Y:S06]  /*8090*/  @P0 BRA `(.L_x_172) ;  /* 0x0000000400540947 */ /* 0x000fec0003800000 */
[----:B------:R-:W0:Y:S01]  /*80a0*/  S2R R15, SR_CTAID.X ;  /* 0x00000000000f7919 */ /* 0x000e220000002500 */
[----:B------:R-:W-:Y:S01]  /*80b0*/  ULDC.64 UR4, c[0x0][0x628] ;  /* 0x00018a0000047ab9 */ /* 0x000fe20000000a00 */
[----:B------:R-:W-:Y:S01]  /*80c0*/  ULDC UR7, c[0x0][0x630] ;  /* 0x00018c0000077ab9 */ /* 0x000fe20000000800 */
[----:B------:R-:W-:Y:S01]  /*80d0*/  ISETP.NE.U32.AND P0, PT, RZ, UR4, PT ;  /* 0x00000004ff007c0c */ /* 0x000fe2000bf05070 */
[----:B------:R-:W1:Y:S01]  /*80e0*/  S2R R20, SR_CTAID.Y ;  /* 0x0000000000147919 */ /* 0x000e620000002600 */
[----:B------:R-:W-:Y:S01]  /*80f0*/  ULDC UR8, c[0x0][0x150] ;  /* 0x0000540000087ab9 */ /* 0x000fe20000000800 */
[----:B------:R-:W-:Y:S01]  /*8100*/  IMAD.MOV.U32 R4, RZ, RZ, R16 ;  /* 0x000000ffff047224 */ /* 0x000fe200078e0010 */
[----:B------:R-:W-:Y:S01]  /*8110*/  ISETP.NE.AND.EX P0, PT, RZ, UR5, PT, P0 ;  /* 0x00000005ff007c0c */ /* 0x000fe2000bf05300 */
[----:B------:R-:W-:Y:S01]  /*8120*/  IMAD.MOV.U32 R5, RZ, RZ, R17 ;  /* 0x000000ffff057224 */ /* 0x000fe200078e0011 */
[----:B0-----:R-:W-:-:S11]  /*8130*/  I2FP.F32.U32 R22, R15 ;  /* 0x0000000f00167245 */ /* 0x001fd60000201000 */
[----:B------:R-:W-:Y:S05]  /*8140*/  @!P0 BRA `(.L_x_173) ;  /* 0x0000000000288947 */ /* 0x000fea0003800000 */
[----:B------:R-:W-:Y:S02]  /*8150*/  ULDC UR6, c[0x0][0x634] ;  /* 0x00018d0000067ab9 */ /* 0x000fe40000000800 */
[----:B------:R-:W-:-:S05]  /*8160*/  IADD3 R5, P0, R16, UR6, RZ ;  /* 0x0000000610057c10 */ /* 0x000fca000ff1e0ff */
[----:B------:R-:W-:-:S04]  /*8170*/  IMAD.X R21, RZ, RZ, R17, P0 ;  /* 0x000000ffff157224 */ /* 0x000fc800000e0611 */
[----:B------:R-:W-:-:S04]  /*8180*/  IMAD.WIDE.U32 R6, R21, UR4, RZ ;  /* 0x0000000415067c25 */ /* 0x000fc8000f8e00ff */
[----:B------:R-:W-:-:S04]  /*8190*/  IMAD.WIDE.U32 R6, P0, R5, UR5, R6 ;  /* 0x0000000505067c25 */ /* 0x000fc8000f800006 */
[----:B------:R-:W-:-:S04]  /*81a0*/  IMAD.WIDE.U32 R4, R5, UR4, RZ ;  /* 0x0000000405047c25 */ /* 0x000fc8000f8e00ff */
[----:B------:R-:W-:Y:S01]  /*81b0*/  IMAD.MOV.U32 R4, RZ, RZ, R7 ;  /* 0x000000ffff047224 */ /* 0x000fe200078e0007 */
[----:B------:R-:W-:Y:S01]  /*81c0*/  IADD3 RZ, P1, R5, R6, RZ ;  /* 0x0000000605ff7210 */ /* 0x000fe20007f3e0ff */
[----:B------:R-:W-:-:S04]  /*81d0*/  IMAD.X R5, RZ, RZ, RZ, P0 ;  /* 0x000000ffff057224 */ /* 0x000fc800000e06ff */
[----:B------:R-:W-:-:S08]  /*81e0*/  IMAD.WIDE.U32.X R4, R21, UR5, R4, P1 ;  /* 0x0000000515047c25 */ /* 0x000fd000088e0404 */
.L_x_173:
[--C-:B------:R-:W-:Y:S01]  /*81f0*/  SHF.R.U64 R14, R4, UR7, R5.reuse ;  /* 0x00000007040e7c19 */ /* 0x100fe20008001205 */
[----:B------:R-:W-:Y:S01]  /*8200*/  FMUL R22, R22, UR8 ;  /* 0x0000000816167c20 */ /* 0x000fe20008400000 */
[----:B------:R-:W-:Y:S01]  /*8210*/  SHF.R.U32.HI R4, RZ, UR7, R5 ;  /* 0x00000007ff047c19 */ /* 0x000fe20008011605 */
[----:B------:R-:W0:Y:S01]  /*8220*/  LDC R6, c[0x0][0x144] ;  /* 0x00005100ff067b82 */ /* 0x000e220000000800 */
[----:B------:R-:W-:Y:S01]  /*8230*/  IADD3 R5, P0, RZ, -R14, RZ ;  /* 0x8000000eff057210 */ /* 0x000fe20007f1e0ff */
[----:B------:R-:W-:Y:S01]  /*8240*/  ULDC UR6, c[0x0][0x154] ;  /* 0x0000550000067ab9 */ /* 0x000fe20000000800 */
[----:B-1----:R-:W-:Y:S01]  /*8250*/  I2FP.F32.U32 R7, R20 ;  /* 0x0000001400077245 */ /* 0x002fe20000201000 */
[----:B------:R-:W1:Y:S01]  /*8260*/  F2I.U32.TRUNC.NTZ R22, R22 ;  /* 0x0000001600167305 */ /* 0x000e62000020f000 */
[----:B------:R-:W-:Y:S01]  /*8270*/  ULDC.64 UR4, c[0x0][0x620] ;  /* 0x0001880000047ab9 */ /* 0x000fe20000000a00 */
[----:B------:R-:W-:Y:S01]  /*8280*/  IMAD.X R4, RZ, RZ, ~R4, P0 ;  /* 0x000000ffff047224 */ /* 0x000fe200000e0e04 */
[----:B------:R-:W-:Y:S01]  /*8290*/  ISETP.NE.AND P2, PT, R2, 0x1, PT ;  /* 0x000000010200780c */ /* 0x000fe20003f45270 */
[----:B------:R-:W-:Y:S01]  /*82a0*/  FMUL R23, R7, UR6 ;  /* 0x0000000607177c20 */ /* 0x000fe20008400000 */
[----:B------:R-:W2:Y:S01]  /*82b0*/  LDC R25, c[0x0][0x148] ;  /* 0x00005200ff197b82 */ /* 0x000ea20000000800 */
[----:B------:R-:W-:Y:S01]  /*82c0*/  IMAD R4, R4, UR4, RZ ;  /* 0x0000000404047c24 */ /* 0x000fe2000f8e02ff */
[----:B------:R-:W-:-:S02]  /*82d0*/  ULDC.64 UR6, c[0x0][0x640] ;  /* 0x0001900000067ab9 */ /* 0x000fc40000000a00 */
[----:B------:R-:W-:Y:S01]  /*82e0*/  ISETP.NE.U32.AND P0, PT, RZ, UR6, PT ;  /* 0x00000006ff007c0c */ /* 0x000fe2000bf05070 */
[----:B------:R-:W3:Y:S01]  /*82f0*/  F2I.U32.TRUNC.NTZ R23, R23 ;  /* 0x0000001700177305 */ /* 0x000ee2000020f000 */
[C---:B------:R-:W-:Y:S02]  /*8300*/  IMAD R7, R5.reuse, UR5, R4 ;  /* 0x0000000505077c24 */ /* 0x040fe4000f8e0204 */
[----:B------:R-:W-:Y:S01]  /*8310*/  IMAD.WIDE.U32 R4, R5, UR4, R16 ;  /* 0x0000000405047c25 */ /* 0x000fe2000f8e0010 */
[----:B------:R-:W-:Y:S01]  /*8320*/  ULDC UR4, c[0x0][0x618] ;  /* 0x0001860000047ab9 */ /* 0x000fe20000000800 */
[----:B------:R-:W-:Y:S02]  /*8330*/  ISETP.NE.AND.EX P0, PT, RZ, UR7, PT, P0 ;  /* 0x00000007ff007c0c */ /* 0x000fe4000bf05300 */
[----:B------:R-:W-:Y:S02]  /*8340*/  IMAD.IADD R5, R5, 0x1, R7 ;  /* 0x0000000105057824 */ /* 0x000fe400078e0207 */
[----:B-1----:R-:W-:-:S03]  /*8350*/  IMAD.MOV R22, RZ, RZ, -R22 ;  /* 0x000000ffff167224 */ /* 0x002fc600078e0a16 */
[----:B------:R-:W-:Y:S01]  /*8360*/  SHF.R.U64 R21, R4, UR4, R5 ;  /* 0x0000000404157c19 */ /* 0x000fe20008001205 */
[----:B0-----:R-:W-:Y:S01]  /*8370*/  IMAD R15, R6, R22, R15 ;  /* 0x00000016060f7224 */ /* 0x001fe200078e020f */
[----:B------:R-:W-:Y:S01]  /*8380*/  SHF.R.U32.HI R4, RZ, UR4, R5 ;  /* 0x00000004ff047c19 */ /* 0x000fe20008011605 */
[----:B------:R-:W-:Y:S01]  /*8390*/  ULDC UR4, c[0x0][0x608] ;  /* 0x0001820000047ab9 */ /* 0x000fe20000000800 */
[----:B---3--:R-:W-:Y:S02]  /*83a0*/  IMAD.MOV R6, RZ, RZ, -R23 ;  /* 0x000000ffff067224 */ /* 0x008fe400078e0a17 */
[--C-:B------:R-:W-:Y:S02]  /*83b0*/  SHF.R.U64 R22, R21, UR4, R4.reuse ;  /* 0x0000000415167c19 */ /* 0x100fe40008001204 */
[----:B------:R-:W-:Y:S01]  /*83c0*/  SHF.R.U32.HI R5, RZ, UR4, R4 ;  /* 0x00000004ff057c19 */ /* 0x000fe20008011604 */
[----:B------:R-:W-:Y:S01]  /*83d0*/  ULDC UR4, c[0x0][0x658] ;  /* 0x0001960000047ab9 */ /* 0x000fe20000000800 */
[----:B--2---:R-:W-:-:S02]  /*83e0*/  @P2 IMAD R15, R25, R6, R20 ;  /* 0x00000006190f2224 */ /* 0x004fc400078e0214 */
[--C-:B------:R-:W-:Y:S02]  /*83f0*/  SHF.R.U64 R20, R22, UR4, R5.reuse ;  /* 0x0000000416147c19 */ /* 0x100fe40008001205 */
[----:B------:R-:W-:-:S03]  /*8400*/  SHF.R.U32.HI R23, RZ, UR4, R5 ;  /* 0x00000004ff177c19 */ /* 0x000fc60008011605 */
[----:B------:R-:W-:Y:S02]  /*8410*/  IMAD.MOV.U32 R6, RZ, RZ, R20 ;  /* 0x000000ffff067224 */ /* 0x000fe400078e0014 */
[----:B------:R-:W-:Y:S01]  /*8420*/  IMAD.MOV.U32 R5, RZ, RZ, R23 ;  /* 0x000000ffff057224 */ /* 0x000fe200078e0017 */
[----:B------:R-:W-:Y:S06]  /*8430*/  @!P0 BRA `(.L_x_174) ;  /* 0x00000000002c8947 */ /* 0x000fec0003800000 */
        /* <DEDUP_REMOVED lines=9> */
[----:B------:R-:W-:-:S04]  /*84d0*/  IMAD.WIDE.U32.X R4, R23, UR7, R4, P1 ;  /* 0x0000000717047c25 */ /* 0x000fc800088e0404 */
[----:B------:R-:W-:-:S07]  /*84e0*/  IMAD.MOV.U32 R6, RZ, RZ, R4 ;  /* 0x000000ffff067224 */ /* 0x000fce00078e0004 */
.L_x_174:
[----:B------:R-:W-:Y:S01]  /*84f0*/  ULDC UR4, c[0x0][0x648] ;  /* 0x0001920000047ab9 */ /* 0x000fe20000000800 */
[----:B------:R-:W-:Y:S01]  /*8500*/  LOP3.LUT R4, R22, UR16, RZ, 0xc0, !PT ;  /* 0x0000001016047c12 */ /* 0x000fe2000f8ec0ff */
[----:B------:R-:W-:Y:S01]  /*8510*/  ULDC UR5, c[0x0][0x610] ;  /* 0x0001840000057ab9 */ /* 0x000fe20000000800 */
[----:B------:R-:W-:Y:S01]  /*8520*/  SHF.R.U64 R5, R6, UR4, R5 ;  /* 0x0000000406057c19 */ /* 0x000fe20008001205 */
[----:B------:R-:W-:Y:S01]  /*8530*/  ULDC UR4, c[0x0][0x638] ;  /* 0x00018e0000047ab9 */ /* 0x000fe20000000800 */
[----:B------:R-:W-:-:S03]  /*8540*/  LOP3.LUT R21, R21, UR15, RZ, 0xc0, !PT ;  /* 0x0000000f15157c12 */ /* 0x000fc6000f8ec0ff */
[----:B------:R-:W-:Y:S02]  /*8550*/  IMAD.MOV R7, RZ, RZ, -R5 ;  /* 0x000000ffff077224 */ /* 0x000fe400078e0a05 */
[----:B------:R-:W-:Y:S02]  /*8560*/  IMAD R4, R5, UR17, R4 ;  /* 0x0000001105047c24 */ /* 0x000fe4000f8e0204 */
[----:B------:R-:W-:Y:S01]  /*8570*/  IMAD R20, R7, UR4, R20 ;  /* 0x0000000407147c24 */ /* 0x000fe2000f8e0214 */
[----:B------:R-:W-:Y:S01]  /*8580*/  ULDC UR4, c[0x0][0x600] ;  /* 0x0001800000047ab9 */ /* 0x000fe20000000800 */
[----:B------:R-:W-:Y:S02]  /*8590*/  IMAD R15, R4, UR5, R15 ;  /* 0x00000005040f7c24 */ /* 0x000fe4000f8e020f */
[----:B------:R-:W-:Y:S02]  /*85a0*/  IMAD R6, R20, UR4, R21 ;  /* 0x0000000414067c24 */ /* 0x000fe4000f8e0215 */
[----:B------:R-:W-:-:S03]  /*85b0*/  IMAD.MOV.U32 R4, RZ, RZ, 0x1 ;  /* 0x00000001ff047424 */ /* 0x000fc600078e00ff */
[----:B------:R-:W-:Y:S02]  /*85c0*/  SEL R20, R6, R15, !P2 ;  /* 0x0000000f06147207 */ /* 0x000fe40005000000 */
[----:B------:R-:W-:Y:S01]  /*85d0*/  SEL R21, R15, R6, !P2 ;  /* 0x000000060f157207 */ /* 0x000fe20005000000 */
[----:B------:R-:W-:-:S07]  /*85e0*/  IMAD.MOV.U32 R6, RZ, RZ, R14 ;  /* 0x000000ffff067224 */ /* 0x000fce00078e000e */
.L_x_172:
[----:B------:R-:W-:Y:S05]  /*85f0*/  BSYNC B1 ;  /* 0x0000000000017941 */ /* 0x000fea0003800000 */
.L_x_171:
[----:B------:R-:W-:-:S13]  /*8600*/  LOP3.LUT P0, RZ, R4, 0xff, RZ, 0xc0, !PT ;  /* 0x000000ff04ff7812 */ /* 0x000fda000780c0ff */
[----:B------:R-:W-:Y:S05]  /*8610*/  @P0 BRA `(.L_x_175) ;  /* 0xfffffff4003c0947 */ /* 0x000fea000383ffff */
[----:B------:R-:W-:Y:S05]  /*8620*/  BSYNC B0 ;  /* 0x0000000000007941 */ /* 0x000fea0003800000 */
.L_x_164:
[----:B------:R-:W-:-:S03]  /*8630*/  UMOV UR4, 0xffffffff ;  /* 0xffffffff00047882 */ /* 0x000fc60000000000 */
[----:B------:R-:W-:Y:S05]  /*8640*/  BRA.DIV UR4, `(.L_x_176) ;  /* 0x0000000604147947 */ /* 0x000fea000b800000 */
[----:B------:R-:W-:-:S13]  /*8650*/  ELECT P6, URZ, PT ;  /* 0x00000000003f782f */ /* 0x000fda00038c0000 */
.L_x_190:
[----:B------:R-:W-:Y:S04]  /*8660*/  BSSY B0, `(.L_x_177) ;  /* 0x000002b000007945 */ /* 0x000fe80003800000 */
[----:B------:R-:W-:Y:S05]  /*8670*/  @!P6 BRA `(.L_x_178) ;  /* 0x0000000000a4e947 */ /* 0x000fea0003800000 */
[----:B------:R-:W-:-:S04]  /*8680*/  LOP3.LUT R18, R18, 0x2, RZ, 0xfc, !PT ;  /* 0x0000000212127812 */ /* 0x000fc800078efcff */
[----:B------:R-:W-:-:S13]  /*8690*/  ISETP.NE.AND P0, PT, R18, 0x3, PT ;  /* 0x000000031200780c */ /* 0x000fda0003f05270 */
[----:B------:R-:W-:Y:S05]  /*86a0*/  @!P0 BRA `(.L_x_179) ;  /* 0x0000000000048947 */ /* 0x000fea0003800000 */
[----:B------:R-:W-:Y:S01]  /*86b0*/  BPT.TRAP 0x1 ;  /* 0x000000040000795c */ /* 0x000fe20000300000 */
.L_x_179:
[----:B------:R-:W0:Y:S01]  /*86c0*/  S2R R5, SR_CgaCtaId ;  /* 0x0000000000057919 */ /* 0x000e220000008800 */
[----:B------:R-:W-:Y:S02]  /*86d0*/  MOV R0, 0x400 ;  /* 0x0000040000007802 */ /* 0x000fe40000000f00 */
[----:B------:R-:W-:Y:S02]  /*86e0*/  SHF.L.U32 R2, R3, 0x1f, RZ ;  /* 0x0000001f03027819 */ /* 0x000fe400000006ff */
[----:B0-----:R-:W-:-:S05]  /*86f0*/  LEA R5, R5, R0, 0x18 ;  /* 0x0000000005057211 */ /* 0x001fca00078ec0ff */
[----:B------:R-:W-:-:S04]  /*8700*/  VIADD R5, R5, 0x20 ;  /* 0x0000002005057836 */ /* 0x000fc80000000000 */
[C---:B------:R-:W-:Y:S02]  /*8710*/  IMAD R7, R8.reuse, 0x8, R5 ;  /* 0x0000000808077824 */ /* 0x040fe400078e0205 */
[----:B------:R-:W-:Y:S02]  /*8720*/  VIADD R8, R8, 0x1 ;  /* 0x0000000108087836 */ /* 0x000fe40000000000 */
[----:B------:R-:W0:Y:S03]  /*8730*/  SYNCS.PHASECHK.TRANS64.TRYWAIT P0, [R7+URZ], R2 ;  /* 0x00000002070075a7 */ /* 0x000e26000800017f */
[----:B------:R-:W-:-:S04]  /*8740*/  ISETP.NE.AND P1, PT, R8, 0x4, PT ;  /* 0x000000040800780c */ /* 0x000fc80003f25270 */
[----:B------:R-:W-:Y:S02]  /*8750*/  SEL R0, RZ, 0x1, P1 ;  /* 0x00000001ff007807 */ /* 0x000fe40000800000 */
[----:B------:R-:W-:Y:S02]  /*8760*/  SEL R8, R8, RZ, P1 ;  /* 0x000000ff08087207 */ /* 0x000fe40000800000 */
[----:B------:R-:W-:-:S03]  /*8770*/  LOP3.LUT R9, R3, R0, RZ, 0x3c, !PT ;  /* 0x0000000003097212 */ /* 0x000fc600078e3cff */
[----:B------:R-:W-:Y:S01]  /*8780*/  IMAD R6, R8, 0x8, R5 ;  /* 0x0000000808067824 */ /* 0x000fe200078e0205 */
[----:B------:R-:W-:Y:S01]  /*8790*/  SHF.L.U32 R3, R9, 0x1f, RZ ;  /* 0x0000001f09037819 */ /* 0x000fe200000006ff */
[----:B0-----:R-:W-:Y:S06]  /*87a0*/  @!P0 BRA `(.L_x_180) ;  /* 0x0000000000dc8947 */ /* 0x001fec0003800000 */
.L_x_191:
[----:B------:R-:W1:Y:S01]  /*87b0*/  SYNCS.PHASECHK.TRANS64.TRYWAIT P0, [R6+URZ], R3 ;  /* 0x00000003060075a7 */ /* 0x000e62000800017f */
[----:B------:R-:W-:-:S05]  /*87c0*/  VIADD R0, R8, 0x1 ;  /* 0x0000000108007836 */ /* 0x000fca0000000000 */
[----:B------:R-:W-:-:S04]  /*87d0*/  ISETP.NE.AND P1, PT, R0, 0x4, PT ;  /* 0x000000040000780c */ /* 0x000fc80003f25270 */
[----:B0-----:R-:W-:Y:S02]  /*87e0*/  SEL R2, RZ, 0x1, P1 ;  /* 0x00000001ff027807 */ /* 0x001fe40000800000 */
[----:B------:R-:W-:Y:S02]  /*87f0*/  SEL R0, R0, RZ, P1 ;  /* 0x000000ff00007207 */ /* 0x000fe40000800000 */
[----:B------:R-:W-:-:S03]  /*8800*/  LOP3.LUT R9, R9, R2, RZ, 0x3c, !PT ;  /* 0x0000000209097212 */ /* 0x000fc600078e3cff */
[----:B------:R-:W-:Y:S01]  /*8810*/  IMAD R7, R0, 0x8, R5 ;  /* 0x0000000800077824 */ /* 0x000fe200078e0205 */
[----:B------:R-:W-:Y:S01]  /*8820*/  SHF.L.U32 R4, R9, 0x1f, RZ ;  /* 0x0000001f09047819 */ /* 0x000fe200000006ff */
[----:B-1----:R-:W-:Y:S06]  /*8830*/  @!P0 BRA `(.L_x_181) ;  /* 0x0000000000cc8947 */ /* 0x002fec0003800000 */
.L_x_192:
[----:B------:R-:W1:Y:S01]  /*8840*/  SYNCS.PHASECHK.TRANS64.TRYWAIT P0, [R7+URZ], R4 ;  /* 0x00000004070075a7 */ /* 0x000e62000800017f */
[----:B------:R-:W-:-:S05]  /*8850*/  VIADD R0, R0, 0x1 ;  /* 0x0000000100007836 */ /* 0x000fca0000000000 */
[----:B------:R-:W-:-:S04]  /*8860*/  ISETP.NE.AND P1, PT, R0, 0x4, PT ;  /* 0x000000040000780c */ /* 0x000fc80003f25270 */
[----:B------:R-:W-:Y:S02]  /*8870*/  SEL R2, RZ, 0x1, P1 ;  /* 0x00000001ff027807 */ /* 0x000fe40000800000 */
[----:B------:R-:W-:Y:S02]  /*8880*/  SEL R0, R0, RZ, P1 ;  /* 0x000000ff00007207 */ /* 0x000fe40000800000 */
[----:B------:R-:W-:Y:S01]  /*8890*/  LOP3.LUT R2, R9, R2, RZ, 0x3c, !PT ;  /* 0x0000000209027212 */ /* 0x000fe200078e3cff */
[----:B-1----:R-:W-:Y:S06]  /*88a0*/  @!P0 BRA `(.L_x_182) ;  /* 0x0000000000c48947 */ /* 0x002fec0003800000 */
.L_x_193:
[----:B------:R-:W-:Y:S01]  /*88b0*/  IMAD R5, R0, 0x8, R5 ;  /* 0x0000000800057824 */ /* 0x000fe200078e0205 */
[----:B------:R-:W-:-:S07]  /*88c0*/  SHF.L.U32 R0, R2, 0x1f, RZ ;  /* 0x0000001f02007819 */ /* 0x000fce00000006ff */
.L_x_183:
[----:B--2---:R2:W3:Y:S02]  /*88d0*/  SYNCS.PHASECHK.TRANS64.TRYWAIT P0, [R5+URZ], R0 ;  /* 0x00000000050075a7 */ /* 0x0044e4000800017f */
[----:B---3--:R-:W-:Y:S05]  /*88e0*/  @!P0 NANOSLEEP.SYNCS 0x989680 ;  /* 0x009896800000895d */ /* 0x008fea0003900000 */
[----:B------:R-:W3:Y:S02]  /*88f0*/  @!P0 SYNCS.PHASECHK.TRANS64 P0, [R5+URZ], R0 ;  /* 0x00000000050085a7 */ /* 0x000ee4000800007f */
[----:B---3--:R-:W-:Y:S05]  /*8900*/  @!P0 BRA `(.L_x_183) ;  /* 0xfffffffc00f08947 */ /* 0x008fea000383ffff */
.L_x_178:
[----:B------:R-:W-:Y:S05]  /*8910*/  BSYNC B0 ;  /* 0x0000000000007941 */ /* 0x000fea0003800000 */
.L_x_177:
[----:B------:R-:W-:Y:S05]  /*8920*/  EXIT ;  /* 0x000000000000794d */ /* 0x000fea0003800000 */
.L_x_21:
[----:B-1----:R1:W2:Y:S02]  /*8930*/  SYNCS.PHASECHK.TRANS64.TRYWAIT P1, [R3+URZ], R0 ;  /* 0x00000000030075a7 */ /* 0x0022a4000802017f */
[----:B--2---:R-:W-:Y:S05]  /*8940*/  @!P1 NANOSLEEP.SYNCS 0x989680 ;  /* 0x009896800000995d */ /* 0x004fea0003900000 */
[----:B------:R-:W2:Y:S02]  /*8950*/  @!P1 SYNCS.PHASECHK.TRANS64 P1, [R3+URZ], R0 ;  /* 0x00000000030095a7 */ /* 0x000ea4000802007f */
[----:B--2---:R-:W-:Y:S05]  /*8960*/  @!P1 BRA `(.L_x_21) ;  /* 0xfffffffc00f09947 */ /* 0x004fea000383ffff */
[----:B------:R-:W-:Y:S05]  /*8970*/  BRA `(.L_x_20) ;  /* 0xffffff8c00947947 */ /* 0x000fea000383ffff */
.L_x_26:
[----:B-1----:R1:W2:Y:S02]  /*8980*/  SYNCS.PHASECHK.TRANS64.TRYWAIT P1, [R5+URZ], R4 ;  /* 0x00000004050075a7 */ /* 0x0022a4000802017f */
[----:B--2---:R-:W-:Y:S05]  /*8990*/  @!P1 NANOSLEEP.SYNCS 0x989680 ;  /* 0x009896800000995d */ /* 0x004fea0003900000 */
[----:B------:R-:W2:Y:S02]  /*89a0*/  @!P1 SYNCS.PHASECHK.TRANS64 P1, [R5+URZ], R4 ;  /* 0x00000004050095a7 */ /* 0x000ea4000802007f */
[----:B--2---:R-:W-:Y:S05]  /*89b0*/  @!P1 BRA `(.L_x_26) ;  /* 0xfffffffc00f09947 */ /* 0x004fea000383ffff */
[----:B------:R-:W-:Y:S05]  /*89c0*/  BRA `(.L_x_25) ;  /* 0xffffff9000687947 */ /* 0x000fea000383ffff */
.L_x_165:
[----:B------:R-:W-:Y:S01]  /*89d0*/  BSSY B1, `(.L_x_184) ;  /* 0x0000006000017945 */ /* 0x000fe20003800000 */
[----:B------:R-:W-:-:S07]  /*89e0*/  IMAD.MOV.U32 R15, RZ, RZ, -0x1 ;  /* 0xffffffffff0f7424 */ /* 0x000fce00078e00ff */
[----:B------:R-:W-:Y:S05]  /*89f0*/  WARPSYNC.COLLECTIVE R15, `(.L_x_185) ;  /* 0x000000000f0c7348 */ /* 0x000fea0003c00000 */
[----:B------:R-:W-:Y:S02]  /*8a00*/  ELECT P6, UR62, PT ;  /* 0x00000000003e782f */ /* 0x000fe400038c0000 */
[----:B------:R-:W-:Y:S01]  /*8a10*/  MOV R14, UR62 ;  /* 0x0000003e000e7c02 */ /* 0x000fe20008000f00 */
[----:B------:R-:W-:Y:S10]  /*8a20*/  ENDCOLLECTIVE ;  /* 0x000000000000791b */ /* 0x000ff40003800000 */
.L_x_185:
[----:B------:R-:W-:Y:S05]  /*8a30*/  BSYNC B1 ;  /* 0x0000000000017941 */ /* 0x000fea0003800000 */
.L_x_184:
[----:B------:R-:W-:Y:S05]  /*8a40*/  BRA `(.L_x_186) ;  /* 0xfffffff0003c7947 */ /* 0x000fea000383ffff */
.L_x_168:
[----:B-1----:R1:W2:Y:S02]  /*8a50*/  SYNCS.PHASECHK.TRANS64.TRYWAIT P0, [R23+URZ+0x20], R14 ;  /* 0x0000200e170075a7 */ /* 0x0022a4000800017f */
[----:B--2---:R-:W-:Y:S05]  /*8a60*/  @!P0 NANOSLEEP.SYNCS 0x989680 ;  /* 0x009896800000895d */ /* 0x004fea0003900000 */
[----:B------:R-:W2:Y:S02]  /*8a70*/  @!P0 SYNCS.PHASECHK.TRANS64 P0, [R23+URZ+0x20], R14 ;  /* 0x0000200e170085a7 */ /* 0x000ea4000800007f */
[----:B--2---:R-:W-:Y:S05]  /*8a80*/  @!P0 BRA `(.L_x_168) ;  /* 0xfffffffc00f08947 */ /* 0x004fea000383ffff */
[----:B------:R-:W-:Y:S05]  /*8a90*/  BRA `(.L_x_187) ;  /* 0xfffffff000747947 */ /* 0x000fea000383ffff */
.L_x_176:
[----:B------:R-:W-:Y:S01]  /*8aa0*/  BSSY B0, `(.L_x_188) ;  /* 0x0000006000007945 */ /* 0x000fe20003800000 */
[----:B------:R-:W-:-:S07]  /*8ab0*/  IMAD.MOV.U32 R15, RZ, RZ, -0x1 ;  /* 0xffffffffff0f7424 */ /* 0x000fce00078e00ff */
[----:B------:R-:W-:Y:S05]  /*8ac0*/  WARPSYNC.COLLECTIVE R15, `(.L_x_189) ;  /* 0x000000000f0c7348 */ /* 0x000fea0003c00000 */
[----:B------:R-:W-:Y:S02]  /*8ad0*/  ELECT P6, UR62, PT ;  /* 0x00000000003e782f */ /* 0x000fe400038c0000 */
[----:B------:R-:W-:Y:S01]  /*8ae0*/  MOV R14, UR62 ;  /* 0x0000003e000e7c02 */ /* 0x000fe20008000f00 */
[----:B------:R-:W-:Y:S10]  /*8af0*/  ENDCOLLECTIVE ;  /* 0x000000000000791b */ /* 0x000ff40003800000 */
.L_x_189:
[----:B------:R-:W-:Y:S05]  /*8b00*/  BSYNC B0 ;  /* 0x0000000000007941 */ /* 0x000fea0003800000 */
.L_x_188:
[----:B------:R-:W-:Y:S05]  /*8b10*/  BRA `(.L_x_190) ;  /* 0xfffffff800d07947 */ /* 0x000fea000383ffff */
.L_x_180:
[----:B0-----:R0:W1:Y:S02]  /*8b20*/  SYNCS.PHASECHK.TRANS64.TRYWAIT P0, [R7+URZ], R2 ;  /* 0x00000002070075a7 */ /* 0x001064000800017f */
[----:B-1----:R-:W-:Y:S05]  /*8b30*/  @!P0 NANOSLEEP.SYNCS 0x989680 ;  /* 0x009896800000895d */ /* 0x002fea0003900000 */
[----:B------:R-:W1:Y:S02]  /*8b40*/  @!P0 SYNCS.PHASECHK.TRANS64 P0, [R7+URZ], R2 ;  /* 0x00000002070085a7 */ /* 0x000e64000800007f */
[----:B-1----:R-:W-:Y:S05]  /*8b50*/  @!P0 BRA `(.L_x_180) ;  /* 0xfffffffc00f08947 */ /* 0x002fea000383ffff */
[----:B------:R-:W-:Y:S05]  /*8b60*/  BRA `(.L_x_191) ;  /* 0xfffffffc00107947 */ /* 0x000fea000383ffff */
.L_x_181:
[----:B0-----:R0:W1:Y:S02]  /*8b70*/  SYNCS.PHASECHK.TRANS64.TRYWAIT P0, [R6+URZ], R3 ;  /* 0x00000003060075a7 */ /* 0x001064000800017f */
[----:B-1----:R-:W-:Y:S05]  /*8b80*/  @!P0 NANOSLEEP.SYNCS 0x989680 ;  /* 0x009896800000895d */ /* 0x002fea0003900000 */
[----:B------:R-:W1:Y:S02]  /*8b90*/  @!P0 SYNCS.PHASECHK.TRANS64 P0, [R6+URZ], R3 ;  /* 0x00000003060085a7 */ /* 0x000e64000800007f */
[----:B-1----:R-:W-:Y:S05]  /*8ba0*/  @!P0 BRA `(.L_x_181) ;  /* 0xfffffffc00f08947 */ /* 0x002fea000383ffff */
[----:B------:R-:W-:Y:S05]  /*8bb0*/  BRA `(.L_x_192) ;  /* 0xfffffffc00207947 */ /* 0x000fea000383ffff */
.L_x_182:
[----:B-1----:R1:W2:Y:S02]  /*8bc0*/  SYNCS.PHASECHK.TRANS64.TRYWAIT P0, [R7+URZ], R4 ;  /* 0x00000004070075a7 */ /* 0x0022a4000800017f */
[----:B--2---:R-:W-:Y:S05]  /*8bd0*/  @!P0 NANOSLEEP.SYNCS 0x989680 ;  /* 0x009896800000895d */ /* 0x004fea0003900000 */
[----:B------:R-:W2:Y:S02]  /*8be0*/  @!P0 SYNCS.PHASECHK.TRANS64 P0, [R7+URZ], R4 ;  /* 0x00000004070085a7 */ /* 0x000ea4000800007f */
[----:B--2---:R-:W-:Y:S05]  /*8bf0*/  @!P0 BRA `(.L_x_182) ;  /* 0xfffffffc00f08947 */ /* 0x004fea000383ffff */
[----:B------:R-:W-:Y:S05]  /*8c00*/  BRA `(.L_x_193) ;  /* 0xfffffffc00287947 */ /* 0x000fea000383ffff */
.L_x_194:
[----:B------:R-:W-:-:S00]  /*8c10*/  BRA `(.L_x_194) ;  /* 0xfffffffc00fc7947 */ /* 0x000fc0000383ffff */
[----:B------:R-:W-:-:S00]  /*8c20*/  NOP ;  /* 0x0000000000007918 */ /* 0x000fc00000000000 */
        /* <DEDUP_REMOVED lines=13> */
.L_x_195:


//--------------------- .nv.global.init           --------------------------
	.section	.nv.global.init,"aw",@progbits
.nv.global.init:
	.type		$str$22,@object
	.size		$str$22,($str$23 - $str$22)
$str$22:
        /*0000*/ 	.byte	0x6b, 0x5f, 0x74, 0x69, 0x6c, 0x65, 0x5f, 0x63, 0x6f, 0x75, 0x6e, 0x74, 0x20, 0x3e, 0x3d, 0x20
        /*0010*/ 	.byte	0x31, 0x00
	.type		$str$23,@object
	.size		$str$23,(__unnamed_1 - $str$23)
$str$23:
        /*0012*/ 	.byte	0x2f, 0x74, 0x6d, 0x70, 0x2f, 0x63, 0x75, 0x74, 0x6c, 0x61, 0x73, 0x73, 0x5f, 0x73, 0x77, 0x65
        /*0022*/ 	.byte	0x65, 0x70, 0x5f, 0x73, 0x72, 0x63, 0x2f, 0x69, 0x6e, 0x63, 0x6c, 0x75, 0x64, 0x65, 0x2f, 0x63
        /*0032*/ 	.byte	0x75, 0x74, 0x6c, 0x61, 0x73, 0x73, 0x2f, 0x67, 0x65, 0x6d, 0x6d, 0x2f, 0x63, 0x6f, 0x6c, 0x6c
        /*0042*/ 	.byte	0x65, 0x63, 0x74, 0x69, 0x76, 0x65, 0x2f, 0x73, 0x6d, 0x39, 0x30, 0x5f, 0x6d, 0x6d, 0x61, 0x5f
        /*0052*/ 	.byte	0x74, 0x6d, 0x61, 0x5f, 0x67, 0x6d, 0x6d, 0x61, 0x5f, 0x73, 0x73, 0x5f, 0x77, 0x61, 0x72, 0x70
        /*0062*/ 	.byte	0x73, 0x70, 0x65, 0x63, 0x69, 0x61, 0x6c, 0x69, 0x7a, 0x65, 0x64, 0x2e, 0x68, 0x70, 0x70, 0x00
	.type		__unnamed_1,@object
	.size		__unnamed_1,(.L_0 - __unnamed_1)
__unnamed_1:
        /*0072*/ 	.byte	0x76, 0x6f, 0x69, 0x64, 0x20, 0x63, 0x75, 0x74, 0x6c, 0x61, 0x73, 0x73, 0x3a, 0x3a, 0x67, 0x65
        /* <DEDUP_REMOVED lines=180> */
        /*0bc2*/ 	.byte	0x65, 0x3a, 0x3a, 0x69, 0x64, 0x65, 0x6e, 0x74, 0x69, 0x74, 0x79, 0x5d, 0x00
.L_0:


//--------------------- .nv.shared._ZN7cutlass13device_kernelINS_4gemm6kernel13GemmUniversalIN4cute5tupleIJiiiiEEENS1_10collective13CollectiveMmaINS1_34MainloopSm90TmaGmmaWarpSpecializedILi4ENS5_IJNS4_1CILi2EEENSA_ILi1EEESC_EEENS1_35KernelTmaWarpSpecializedCooperativeEEENS5_IJNSA_ILi256EEENSA_ILi64EEENSA_ILi32EEEEEENS_10bfloat16_tENS5_IJlSC_lEEESK_SL_NS4_8TiledMMAINS4_8MMA_AtomIJNS4_4SM904GMMA27MMA_64x64x16_F32BF16BF16_SSILNSP_5MajorE0ELSR_0ELNSP_7ScaleInE1ELSS_1EEEEEENS4_6LayoutISD_NS5_IJSC_NSA_ILi0EEESW_EEEEENS5_IJNS4_10UnderscoreESZ_SZ_EEEEENS4_13SM90_TMA_LOADENS4_14ComposedLayoutINS4_7SwizzleILi2ELi4ELi3EEENS4_18smem_ptr_flag_bitsILi16EEENSV_INS5_IJNSA_ILi8EEESI_EEENS5_IJSI_SC_EEEEEEEvNS4_8identityENS4_23SM90_TMA_LOAD_MULTICASTES1C_vS1D_EENS_8epilogue10collective6detail29Sm90TmaWarpSpecializedAdapterINS1H_15DefaultEpilogueISK_SL_SL_NS1G_6thread17LinearCombinationISK_Li1EffLNS1L_9ScaleType4KindE0ELNS_15FloatRoundStyleE2ESK_EENS1_15EpilogueDefaultEEEEEvvEEEEvNT_6ParamsE --------------------------
	.section	.nv.shared._ZN7cutlass13device_kernelINS_4gemm6kernel13GemmUniversalIN4cute5tupleIJiiiiEEENS1_10collective13CollectiveMmaINS1_34MainloopSm90TmaGmmaWarpSpecializedILi4ENS5_IJNS4_1CILi2EEENSA_ILi1EEESC_EEENS1_35KernelTmaWarpSpecializedCooperativeEEENS5_IJNSA_ILi256EEENSA_ILi64EEENSA_ILi32EEEEEENS_10bfloat16_tENS5_IJlSC_lEEESK_SL_NS4_8TiledMMAINS4_8MMA_AtomIJNS4_4SM904GMMA27MMA_64x64x16_F32BF16BF16_SSILNSP_5MajorE0ELSR_0ELNSP_7ScaleInE1ELSS_1EEEEEENS4_6LayoutISD_NS5_IJSC_NSA_ILi0EEESW_EEEEENS5_IJNS4_10UnderscoreESZ_SZ_EEEEENS4_13SM90_TMA_LOADENS4_14ComposedLayoutINS4_7SwizzleILi2ELi4ELi3EEENS4_18smem_ptr_flag_bitsILi16EEENSV_INS5_IJNSA_ILi8EEESI_EEENS5_IJSI_SC_EEEEEEEvNS4_8identityENS4_23SM90_TMA_LOAD_MULTICASTES1C_vS1D_EENS_8epilogue10collective6detail29Sm90TmaWarpSpecializedAdapterINS1H_15DefaultEpilogueISK_SL_SL_NS1G_6thread17LinearCombinationISK_Li1EffLNS1L_9ScaleType4KindE0ELNS_15FloatRoundStyleE2ESK_EENS1_15EpilogueDefaultEEEEEvvEEEEvNT_6ParamsE,"aw",@nobits
	.sectionflags	@""
	.align	16
	.zero		1024


//--------------------- .nv.shared.reserved.0     --------------------------
	.section	.nv.shared.reserved.0,"aw",@nobits
	.weak		__nv_reservedSMEM_offset_0_alias
	.size		__nv_reservedSMEM_offset_0_alias, 0, 0
	.other		__nv_reservedSMEM_offset_0_alias,@"STO_CUDA_RESERVED_SHARED STV_DEFAULT"
__nv_reservedSMEM_offset_0_alias:
	.zero		0


//--------------------- .nv.global                --------------------------
	.section	.nv.global,"aw",@nobits
.nv.global:
	.type		_ZN39_INTERNAL_2a234621_4_k_cu_c219244d_37014cute1_E,@object
	.size		_ZN39_INTERNAL_2a234621_4_k_cu_c219244d_37014cute1_E,(_ZN39_INTERNAL_2a234621_4_k_cu_c219244d_37014cuda3std3__45__cpo6cbeginE - _ZN39_INTERNAL_2a234621_4_k_cu_c219244d_37014cute1_E)
_ZN39_INTERNAL_2a234621_4_k_cu_c219244d_37014cute1_E:
	.zero		1
	.type		_ZN39_INTERNAL_2a234621_4_k_cu_c219244d_37014cuda3std3__45__cpo6cbeginE,@object
	.size		_ZN39_INTERNAL_2a234621_4_k_cu_c219244d_37014cuda3std3__45__cpo6cbeginE,(_ZN39_INTERNAL_2a234621_4_k_cu_c219244d_37014cuda3std3__48in_placeE - _ZN39_INTERNAL_2a234621_4_k_cu_c219244d_37014cuda3std3__45__cpo6cbeginE)
_ZN39_INTERNAL_2a234621_4_k_cu_c219244d_37014cuda3std3__45__cpo6cbeginE:
	.zero		1
	.type		_ZN39_INTERNAL_2a234621_4_k_cu_c219244d_37014cuda3std3__48in_placeE,@object
	.size		_ZN39_INTERNAL_2a234621_4_k_cu_c219244d_37014cuda3std3__48in_placeE,(_ZN39_INTERNAL_2a234621_4_k_cu_c219244d_37014cuda3std6ranges3__45__cpo9iter_moveE - _ZN39_INTERNAL_2a234621_4_k_cu_c219244d_37014cuda3std3__48in_placeE)
_ZN39_INTERNAL_2a234621_4_k_cu_c219244d_37014cuda3std3__48in_placeE:
	.zero		1
	.type		_ZN39_INTERNAL_2a234621_4_k_cu_c219244d_37014cuda3std6ranges3__45__cpo9iter_moveE,@object
	.size		_ZN39_INTERNAL_2a234621_4_k_cu_c219244d_37014cuda3std6ranges3__45__cpo9iter_moveE,(_ZN39_INTERNAL_2a234621_4_k_cu_c219244d_37014cuda3std3__45__cpo5beginE - _ZN39_INTERNAL_2a234621_4_k_cu_c219244d_37014cuda3std6ranges3__45__cpo9iter_moveE)
_ZN39_INTERNAL_2a234621_4_k_cu_c219244d_37014cuda3std6ranges3__45__cpo9iter_moveE:
	.zero		1
	.type		_ZN39_INTERNAL_2a234621_4_k_cu_c219244d_37014cuda3std3__45__cpo5beginE,@object
	.size		_ZN39_INTERNAL_2a234621_4_k_cu_c219244d_37014cuda3std3__45__cpo5beginE,(_ZN39_INTERNAL_2a234621_4_k_cu_c219244d_37014cuda3std3__441_GLOBAL__N__2a234621_4_k_cu_c219244d_37016ignoreE - _ZN39_INTERNAL_2a234621_4_k_cu_c219244d_37014cuda3std3__45__cpo5beginE)
_ZN39_INTERNAL_2a234621_4_k_cu_c219244d_37014cuda3std3__45__cpo5beginE:
	.zero		1
	.type		_ZN39_INTERNAL_2a234621_4_k_cu_c219244d_37014cuda3std3__441_GLOBAL__N__2a234621_4_k_cu_c219244d_37016ignoreE,@object
	.size		_ZN39_INTERNAL_2a234621_4_k_cu_c219244d_37014cuda3std3__441_GLOBAL__N__2a234621_4_k_cu_c219244d_37016ignoreE,(_ZN39_INTERNAL_2a234621_4_k_cu_c219244d_37014cute7productE - _ZN39_INTERNAL_2a234621_4_k_cu_c219244d_37014cuda3std3__441_GLOBAL__N__2a234621_4_k_cu_c219244d_37016ignoreE)
_ZN39_INTERNAL_2a234621_4_k_cu_c219244d_37014cuda3std3__441_GLOBAL__N__2a234621_4_k_cu_c219244d_37016ignoreE:
	.zero		1
	.type		_ZN39_INTERNAL_2a234621_4_k_cu_c219244d_37014cute7productE,@object
	.size		_ZN39_INTERNAL_2a234621_4_k_cu_c219244d_37014cute7productE,(_ZN39_INTERNAL_2a234621_4_k_cu_c219244d_37014cuda3std3__45__cpo3endE - _ZN39_INTERNAL_2a234621_4_k_cu_c219244d_37014cute7productE)
_ZN39_INTERNAL_2a234621_4_k_cu_c219244d_37014cute7productE:
	.zero		1
	.type		_ZN39_INTERNAL_2a234621_4_k_cu_c219244d_37014cuda3std3__45__cpo3endE,@object
	.size		_ZN39_INTERNAL_2a234621_4_k_cu_c219244d_37014cuda3std3__45__cpo3endE,(_ZN39_INTERNAL_2a234621_4_k_cu_c219244d_37014cuda3std3__419piecewise_constructE - _ZN39_INTERNAL_2a234621_4_k_cu_c219244d_37014cuda3std3__45__cpo3endE)
_ZN39_INTERNAL_2a234621_4_k_cu_c219244d_37014cuda3std3__45__cpo3endE:
	.zero		1
	.type		_ZN39_INTERNAL_2a234621_4_k_cu_c219244d_37014cuda3std3__419piecewise_constructE,@object
	.size		_ZN39_INTERNAL_2a234621_4_k_cu_c219244d_37014cuda3std3__419piecewise_constructE,(_ZN39_INTERNAL_2a234621_4_k_cu_c219244d_37014cuda3std3__45__cpo4cendE - _ZN39_INTERNAL_2a234621_4_k_cu_c219244d_37014cuda3std3__419piecewise_constructE)
_ZN39_INTERNAL_2a234621_4_k_cu_c219244d_37014cuda3std3__419piecewise_constructE:
	.zero		1
	.type		_ZN39_INTERNAL_2a234621_4_k_cu_c219244d_37014cuda3std3__45__cpo4cendE,@object
	.size		_ZN39_INTERNAL_2a234621_4_k_cu_c219244d_37014cuda3std3__45__cpo4cendE,(_ZN39_INTERNAL_2a234621_4_k_cu_c219244d_37014cuda3std6ranges3__45__cpo4swapE - _ZN39_INTERNAL_2a234621_4_k_cu_c219244d_37014cuda3std3__45__cpo4cendE)
_ZN39_INTERNAL_2a234621_4_k_cu_c219244d_37014cuda3std3__45__cpo4cendE:
	.zero		1
	.type		_ZN39_INTERNAL_2a234621_4_k_cu_c219244d_37014cuda3std6ranges3__45__cpo4swapE,@object
	.size		_ZN39_INTERNAL_2a234621_4_k_cu_c219244d_37014cuda3std6ranges3__45__cpo4swapE,(.L_8 - _ZN39_INTERNAL_2a234621_4_k_cu_c219244d_37014cuda3std6ranges3__45__cpo4swapE)
_ZN39_INTERNAL_2a234621_4_k_cu_c219244d_37014cuda3std6ranges3__45__cpo4swapE:
	.zero		1
.L_8:


//--------------------- .nv.constant0._ZN7cutlass13device_kernelINS_4gemm6kernel13GemmUniversalIN4cute5tupleIJiiiiEEENS1_10collective13CollectiveMmaINS1_34MainloopSm90TmaGmmaWarpSpecializedILi4ENS5_IJNS4_1CILi2EEENSA_ILi1EEESC_EEENS1_35KernelTmaWarpSpecializedCooperativeEEENS5_IJNSA_ILi256EEENSA_ILi64EEENSA_ILi32EEEEEENS_10bfloat16_tENS5_IJlSC_lEEESK_SL_NS4_8TiledMMAINS4_8MMA_AtomIJNS4_4SM904GMMA27MMA_64x64x16_F32BF16BF16_SSILNSP_5MajorE0ELSR_0ELNSP_7ScaleInE1ELSS_1EEEEEENS4_6LayoutISD_NS5_IJSC_NSA_ILi0EEESW_EEEEENS5_IJNS4_10UnderscoreESZ_SZ_EEEEENS4_13SM90_TMA_LOADENS4_14ComposedLayoutINS4_7SwizzleILi2ELi4ELi3EEENS4_18smem_ptr_flag_bitsILi16EEENSV_INS5_IJNSA_ILi8EEESI_EEENS5_IJSI_SC_EEEEEEEvNS4_8identityENS4_23SM90_TMA_LOAD_MULTICASTES1C_vS1D_EENS_8epilogue10collective6detail29Sm90TmaWarpSpecializedAdapterINS1H_15DefaultEpilogueISK_SL_SL_NS1G_6thread17LinearCombinationISK_Li1EffLNS1L_9ScaleType4KindE0ELNS_15FloatRoundStyleE2ESK_EENS1_15EpilogueDefaultEEEEEvvEEEEvNT_6ParamsE --------------------------
	.section	.nv.constant0._ZN7cutlass13device_kernelINS_4gemm6kernel13GemmUniversalIN4cute5tupleIJiiiiEEENS1_10collective13CollectiveMmaINS1_34MainloopSm90TmaGmmaWarpSpecializedILi4ENS5_IJNS4_1CILi2EEENSA_ILi1EEESC_EEENS1_35KernelTmaWarpSpecializedCooperativeEEENS5_IJNSA_ILi256EEENSA_ILi64EEENSA_ILi32EEEEEENS_10bfloat16_tENS5_IJlSC_lEEESK_SL_NS4_8TiledMMAINS4_8MMA_AtomIJNS4_4SM904GMMA27MMA_64x64x16_F32BF16BF16_SSILNSP_5MajorE0ELSR_0ELNSP_7ScaleInE1ELSS_1EEEEEENS4_6LayoutISD_NS5_IJSC_NSA_ILi0EEESW_EEEEENS5_IJNS4_10UnderscoreESZ_SZ_EEEEENS4_13SM90_TMA_LOADENS4_14ComposedLayoutINS4_7SwizzleILi2ELi4ELi3EEENS4_18smem_ptr_flag_bitsILi16EEENSV_INS5_IJNSA_ILi8EEESI_EEENS5_IJSI_SC_EEEEEEEvNS4_8identityENS4_23SM90_TMA_LOAD_MULTICASTES1C_vS1D_EENS_8epilogue10collective6detail29Sm90TmaWarpSpecializedAdapterINS1H_15DefaultEpilogueISK_SL_SL_NS1G_6thread17LinearCombinationISK_Li1EffLNS1L_9ScaleType4KindE0ELNS_15FloatRoundStyleE2ESK_EENS1_15EpilogueDefaultEEEEEvvEEEEvNT_6ParamsE,"a",@progbits
	.sectionflags	@""
	.align	4
.nv.constant0._ZN7cutlass13device_kernelINS_4gemm6kernel13GemmUniversalIN4cute5tupleIJiiiiEEENS1_10collective13CollectiveMmaINS1_34MainloopSm90TmaGmmaWarpSpecializedILi4ENS5_IJNS4_1CILi2EEENSA_ILi1EEESC_EEENS1_35KernelTmaWarpSpecializedCooperativeEEENS5_IJNSA_ILi256EEENSA_ILi64EEENSA_ILi32EEEEEENS_10bfloat16_tENS5_IJlSC_lEEESK_SL_NS4_8TiledMMAINS4_8MMA_AtomIJNS4_4SM904GMMA27MMA_64x64x16_F32BF16BF16_SSILNSP_5MajorE0ELSR_0ELNSP_7ScaleInE1ELSS_1EEEEEENS4_6LayoutISD_NS5_IJSC_NSA_ILi0EEESW_EEEEENS5_IJNS4_10UnderscoreESZ_SZ_EEEEENS4_13SM90_TMA_LOADENS4_14ComposedLayoutINS4_7SwizzleILi2ELi4ELi3EEENS4_18smem_ptr_flag_bitsILi16EEENSV_INS5_IJNSA_ILi8EEESI_EEENS5_IJSI_SC_EEEEEEEvNS4_8identityENS4_23SM90_TMA_LOAD_MULTICASTES1C_vS1D_EENS_8epilogue10collective6detail29Sm90TmaWarpSpecializedAdapterINS1H_15DefaultEpilogueISK_SL_SL_NS1G_6thread17LinearCombinationISK_Li1EffLNS1L_9ScaleType4KindE0ELNS_15FloatRoundStyleE2ESK_EENS1_15EpilogueDefaultEEEEEvvEEEEvNT_6ParamsE:
	.zero		1664


//--------------------- SYMBOLS --------------------------

	.type		.nv.reservedSmem.offset0,@object
	.size		.nv.reservedSmem.offset0,0x4
	.type		__assertfail,@function
